//
// Generated by NVIDIA NVVM Compiler
//
// Compiler Build ID: CL-36424714
// Cuda compilation tools, release 13.0, V13.0.88
// Based on NVVM 20.0.0
//

.version 9.0
.target sm_100
.address_size 64

	// .globl	_Z14ComputeTwiddleP6__halfi
.func  (.param .align 16 .b8 func_retval0[16]) __internal_trig_reduction_slowpathd
(
	.param .b64 __internal_trig_reduction_slowpathd_param_0
)
;
.global .align 4 .b8 __cudart_i2opi_f[24] = {65, 144, 67, 60, 153, 149, 98, 219, 192, 221, 52, 245, 209, 87, 39, 252, 41, 21, 68, 78, 110, 131, 249, 162};
.global .align 8 .b8 __cudart_i2opi_d[144] = {8, 93, 141, 31, 177, 95, 251, 107, 234, 146, 82, 138, 247, 57, 7, 61, 123, 241, 229, 235, 199, 186, 39, 117, 45, 234, 95, 158, 102, 63, 70, 79, 183, 9, 203, 39, 207, 126, 54, 109, 31, 109, 10, 90, 139, 17, 47, 239, 15, 152, 5, 222, 255, 151, 248, 31, 59, 40, 249, 189, 139, 95, 132, 156, 244, 57, 83, 131, 57, 214, 145, 57, 65, 126, 95, 180, 38, 112, 156, 233, 132, 68, 187, 46, 245, 53, 130, 232, 62, 167, 41, 177, 28, 235, 29, 254, 28, 146, 209, 9, 234, 46, 73, 6, 224, 210, 77, 66, 58, 110, 36, 183, 97, 197, 187, 222, 171, 99, 81, 254, 65, 144, 67, 60, 153, 149, 98, 219, 192, 221, 52, 245, 209, 87, 39, 252, 41, 21, 68, 78, 110, 131, 249, 162};
.global .align 16 .b8 __cudart_sin_cos_coeffs[128] = {70, 210, 176, 44, 241, 229, 90, 190, 146, 227, 172, 105, 227, 29, 199, 62, 161, 98, 219, 25, 160, 1, 42, 191, 24, 8, 17, 17, 17, 17, 129, 63, 84, 85, 85, 85, 85, 85, 197, 191, 0, 0, 0, 0, 0, 0, 0, 0, 0, 0, 0, 0, 0, 0, 0, 0, 100, 129, 253, 32, 131, 255, 168, 189, 40, 133, 239, 193, 167, 238, 33, 62, 217, 230, 6, 142, 79, 126, 146, 190, 233, 188, 221, 25, 160, 1, 250, 62, 71, 93, 193, 22, 108, 193, 86, 191, 81, 85, 85, 85, 85, 85, 165, 63, 0, 0, 0, 0, 0, 0, 224, 191, 0, 0, 0, 0, 0, 0, 240, 63};

.visible .entry _Z14ComputeTwiddleP6__halfi(
	.param .u64 .ptr .align 1 _Z14ComputeTwiddleP6__halfi_param_0,
	.param .u32 _Z14ComputeTwiddleP6__halfi_param_1
)
{
	.local .align 4 .b8 	__local_depot0[28];
	.reg .b64 	%SP;
	.reg .b64 	%SPL;
	.reg .pred 	%p<30>;
	.reg .b16 	%rs<34>;
	.reg .b32 	%r<124>;
	.reg .b32 	%f<81>;
	.reg .b64 	%rd<60>;
	.reg .b64 	%fd<78>;

	mov.u64 	%SPL, __local_depot0;
	ld.param.u64 	%rd16, [_Z14ComputeTwiddleP6__halfi_param_0];
	ld.param.u32 	%r41, [_Z14ComputeTwiddleP6__halfi_param_1];
	cvta.to.global.u64 	%rd1, %rd16;
	add.u64 	%rd2, %SPL, 0;
	add.u64 	%rd3, %SPL, 0;
	mov.u32 	%r43, %ntid.x;
	mov.u32 	%r44, %ctaid.x;
	mov.u32 	%r45, %tid.x;
	mad.lo.s32 	%r1, %r43, %r44, %r45;
	cvt.rn.f64.s32 	%fd1, %r41;
	shl.b32 	%r2, %r41, 5;
	mov.b32 	%r112, 0;
	cvt.rn.f64.s32 	%fd14, %r1;
	mul.f64 	%fd15, %fd14, 0d400921FB54442D18;
	mov.u64 	%rd21, __cudart_sin_cos_coeffs;
	mul.wide.s32 	%rd28, %r2, 2;
$L__BB0_1:
	cvt.rn.f64.u32 	%fd13, %r112;
	mul.f64 	%fd16, %fd15, %fd13;
	div.rn.f64 	%fd2, %fd16, %fd1;
	abs.f64 	%fd3, %fd2;
	setp.neu.f64 	%p1, %fd3, 0d7FF0000000000000;
	@%p1 bra 	$L__BB0_3;
	mov.f64 	%fd22, 0d0000000000000000;
	mul.rn.f64 	%fd76, %fd2, %fd22;
	mov.b32 	%r114, 1;
	bra.uni 	$L__BB0_6;
$L__BB0_3:
	mul.f64 	%fd17, %fd2, 0d3FE45F306DC9C883;
	cvt.rni.s32.f64 	%r113, %fd17;
	cvt.rn.f64.s32 	%fd18, %r113;
	fma.rn.f64 	%fd19, %fd18, 0dBFF921FB54442D18, %fd2;
	fma.rn.f64 	%fd20, %fd18, 0dBC91A62633145C00, %fd19;
	fma.rn.f64 	%fd76, %fd18, 0dB97B839A252049C0, %fd20;
	setp.ltu.f64 	%p2, %fd3, 0d41E0000000000000;
	@%p2 bra 	$L__BB0_5;
	{ // callseq 0, 0
	.param .b64 param0;
	st.param.f64 	[param0], %fd2;
	.param .align 16 .b8 retval0[16];
	call.uni (retval0), 
	__internal_trig_reduction_slowpathd, 
	(
	param0
	);
	ld.param.f64 	%fd76, [retval0];
	ld.param.b32 	%r113, [retval0+8];
	} // callseq 0
$L__BB0_5:
	add.s32 	%r114, %r113, 1;
$L__BB0_6:
	shl.b32 	%r48, %r114, 6;
	cvt.u64.u32 	%rd19, %r48;
	and.b64  	%rd20, %rd19, 64;
	add.s64 	%rd22, %rd21, %rd20;
	mul.rn.f64 	%fd24, %fd76, %fd76;
	and.b32  	%r49, %r114, 1;
	setp.eq.b32 	%p4, %r49, 1;
	selp.f64 	%fd25, 0dBDA8FF8320FD8164, 0d3DE5DB65F9785EBA, %p4;
	ld.global.nc.v2.f64 	{%fd26, %fd27}, [%rd22];
	fma.rn.f64 	%fd28, %fd25, %fd24, %fd26;
	fma.rn.f64 	%fd29, %fd28, %fd24, %fd27;
	ld.global.nc.v2.f64 	{%fd30, %fd31}, [%rd22+16];
	fma.rn.f64 	%fd32, %fd29, %fd24, %fd30;
	fma.rn.f64 	%fd33, %fd32, %fd24, %fd31;
	ld.global.nc.v2.f64 	{%fd34, %fd35}, [%rd22+32];
	fma.rn.f64 	%fd36, %fd33, %fd24, %fd34;
	fma.rn.f64 	%fd37, %fd36, %fd24, %fd35;
	fma.rn.f64 	%fd38, %fd37, %fd76, %fd76;
	fma.rn.f64 	%fd39, %fd37, %fd24, 0d3FF0000000000000;
	selp.f64 	%fd40, %fd39, %fd38, %p4;
	and.b32  	%r50, %r114, 2;
	setp.eq.s32 	%p5, %r50, 0;
	mov.f64 	%fd41, 0d0000000000000000;
	sub.f64 	%fd42, %fd41, %fd40;
	selp.f64 	%fd23, %fd40, %fd42, %p5;
	// begin inline asm
	{  cvt.rn.f16.f64 %rs5, %fd23;}

	// end inline asm
	shl.b32 	%r51, %r1, 4;
	add.s32 	%r52, %r112, %r51;
	mul.wide.s32 	%rd23, %r52, 2;
	add.s64 	%rd4, %rd1, %rd23;
	st.global.u16 	[%rd4], %rs5;
	@%p1 bra 	$L__BB0_8;
	mov.f64 	%fd48, 0d0000000000000000;
	mul.rn.f64 	%fd77, %fd2, %fd48;
	mov.b32 	%r115, 0;
	bra.uni 	$L__BB0_10;
$L__BB0_8:
	mul.f64 	%fd43, %fd2, 0d3FE45F306DC9C883;
	cvt.rni.s32.f64 	%r115, %fd43;
	cvt.rn.f64.s32 	%fd44, %r115;
	fma.rn.f64 	%fd45, %fd44, 0dBFF921FB54442D18, %fd2;
	fma.rn.f64 	%fd46, %fd44, 0dBC91A62633145C00, %fd45;
	fma.rn.f64 	%fd77, %fd44, 0dB97B839A252049C0, %fd46;
	setp.ltu.f64 	%p6, %fd3, 0d41E0000000000000;
	@%p6 bra 	$L__BB0_10;
	{ // callseq 1, 0
	.param .b64 param0;
	st.param.f64 	[param0], %fd2;
	.param .align 16 .b8 retval0[16];
	call.uni (retval0), 
	__internal_trig_reduction_slowpathd, 
	(
	param0
	);
	ld.param.f64 	%fd77, [retval0];
	ld.param.b32 	%r115, [retval0+8];
	} // callseq 1
$L__BB0_10:
	shl.b32 	%r55, %r115, 6;
	cvt.u64.u32 	%rd24, %r55;
	and.b64  	%rd25, %rd24, 64;
	add.s64 	%rd27, %rd21, %rd25;
	mul.rn.f64 	%fd50, %fd77, %fd77;
	and.b32  	%r56, %r115, 1;
	setp.eq.b32 	%p7, %r56, 1;
	selp.f64 	%fd51, 0dBDA8FF8320FD8164, 0d3DE5DB65F9785EBA, %p7;
	ld.global.nc.v2.f64 	{%fd52, %fd53}, [%rd27];
	fma.rn.f64 	%fd54, %fd51, %fd50, %fd52;
	fma.rn.f64 	%fd55, %fd54, %fd50, %fd53;
	ld.global.nc.v2.f64 	{%fd56, %fd57}, [%rd27+16];
	fma.rn.f64 	%fd58, %fd55, %fd50, %fd56;
	fma.rn.f64 	%fd59, %fd58, %fd50, %fd57;
	ld.global.nc.v2.f64 	{%fd60, %fd61}, [%rd27+32];
	fma.rn.f64 	%fd62, %fd59, %fd50, %fd60;
	fma.rn.f64 	%fd63, %fd62, %fd50, %fd61;
	fma.rn.f64 	%fd64, %fd63, %fd77, %fd77;
	fma.rn.f64 	%fd65, %fd63, %fd50, 0d3FF0000000000000;
	selp.f64 	%fd66, %fd65, %fd64, %p7;
	and.b32  	%r57, %r115, 2;
	setp.eq.s32 	%p8, %r57, 0;
	mov.f64 	%fd67, 0d0000000000000000;
	sub.f64 	%fd68, %fd67, %fd66;
	selp.f64 	%fd69, %fd66, %fd68, %p8;
	neg.f64 	%fd49, %fd69;
	// begin inline asm
	{  cvt.rn.f16.f64 %rs6, %fd49;}

	// end inline asm
	add.s64 	%rd29, %rd4, %rd28;
	st.global.u16 	[%rd29], %rs6;
	cvt.rn.f32.f64 	%f1, %fd2;
	mul.f32 	%f14, %f1, 0f3F22F983;
	cvt.rni.s32.f32 	%r123, %f14;
	cvt.rn.f32.s32 	%f15, %r123;
	fma.rn.f32 	%f16, %f15, 0fBFC90FDA, %f1;
	fma.rn.f32 	%f17, %f15, 0fB3A22168, %f16;
	fma.rn.f32 	%f80, %f15, 0fA7C234C5, %f17;
	abs.f32 	%f3, %f1;
	setp.ltu.f32 	%p9, %f3, 0f47CE4780;
	mov.u32 	%r119, %r123;
	mov.f32 	%f79, %f80;
	@%p9 bra 	$L__BB0_18;
	setp.neu.f32 	%p10, %f3, 0f7F800000;
	@%p10 bra 	$L__BB0_13;
	mov.f32 	%f20, 0f00000000;
	mul.rn.f32 	%f79, %f1, %f20;
	mov.b32 	%r119, 0;
	bra.uni 	$L__BB0_18;
$L__BB0_13:
	mov.b32 	%r13, %f1;
	shl.b32 	%r59, %r13, 8;
	or.b32  	%r14, %r59, -2147483648;
	mov.b64 	%rd58, 0;
	mov.b32 	%r116, 0;
	mov.u64 	%rd56, __cudart_i2opi_f;
	mov.u64 	%rd57, %rd3;
$L__BB0_14:
	.pragma "nounroll";
	ld.global.nc.u32 	%r60, [%rd56];
	mad.wide.u32 	%rd32, %r60, %r14, %rd58;
	shr.u64 	%rd58, %rd32, 32;
	st.local.u32 	[%rd57], %rd32;
	add.s32 	%r116, %r116, 1;
	add.s64 	%rd57, %rd57, 4;
	add.s64 	%rd56, %rd56, 4;
	setp.ne.s32 	%p11, %r116, 6;
	@%p11 bra 	$L__BB0_14;
	shr.u32 	%r61, %r13, 23;
	st.local.u32 	[%rd3+24], %rd58;
	and.b32  	%r17, %r61, 31;
	and.b32  	%r62, %r61, 224;
	add.s32 	%r63, %r62, -128;
	shr.u32 	%r64, %r63, 5;
	mul.wide.u32 	%rd33, %r64, 4;
	sub.s64 	%rd11, %rd3, %rd33;
	ld.local.u32 	%r117, [%rd11+24];
	ld.local.u32 	%r118, [%rd11+20];
	setp.eq.s32 	%p12, %r17, 0;
	@%p12 bra 	$L__BB0_17;
	shf.l.wrap.b32 	%r117, %r118, %r117, %r17;
	ld.local.u32 	%r65, [%rd11+16];
	shf.l.wrap.b32 	%r118, %r65, %r118, %r17;
$L__BB0_17:
	shr.u32 	%r66, %r117, 30;
	shf.l.wrap.b32 	%r67, %r118, %r117, 2;
	shl.b32 	%r68, %r118, 2;
	shr.u32 	%r69, %r67, 31;
	add.s32 	%r70, %r69, %r66;
	neg.s32 	%r71, %r70;
	setp.lt.s32 	%p13, %r13, 0;
	selp.b32 	%r119, %r71, %r70, %p13;
	xor.b32  	%r72, %r67, %r13;
	shr.s32 	%r73, %r67, 31;
	xor.b32  	%r74, %r73, %r67;
	xor.b32  	%r75, %r73, %r68;
	cvt.u64.u32 	%rd34, %r74;
	shl.b64 	%rd35, %rd34, 32;
	cvt.u64.u32 	%rd36, %r75;
	or.b64  	%rd37, %rd35, %rd36;
	cvt.rn.f64.s64 	%fd70, %rd37;
	mul.f64 	%fd71, %fd70, 0d3BF921FB54442D19;
	cvt.rn.f32.f64 	%f18, %fd71;
	neg.f32 	%f19, %f18;
	setp.lt.s32 	%p14, %r72, 0;
	selp.f32 	%f79, %f19, %f18, %p14;
$L__BB0_18:
	setp.ltu.f32 	%p15, %f3, 0f47CE4780;
	add.s32 	%r77, %r119, 1;
	mul.rn.f32 	%f22, %f79, %f79;
	and.b32  	%r78, %r119, 1;
	setp.eq.b32 	%p16, %r78, 1;
	selp.f32 	%f23, %f79, 0f3F800000, %p16;
	fma.rn.f32 	%f24, %f22, %f23, 0f00000000;
	fma.rn.f32 	%f25, %f22, 0f37CBAC00, 0fBAB607ED;
	selp.f32 	%f26, 0fB94D4153, %f25, %p16;
	selp.f32 	%f27, 0f3C0885E4, 0f3D2AAABB, %p16;
	fma.rn.f32 	%f28, %f26, %f22, %f27;
	selp.f32 	%f29, 0fBE2AAAA8, 0fBEFFFFFF, %p16;
	fma.rn.f32 	%f30, %f28, %f22, %f29;
	fma.rn.f32 	%f31, %f30, %f24, %f23;
	and.b32  	%r79, %r77, 2;
	setp.eq.s32 	%p17, %r79, 0;
	mov.f32 	%f32, 0f00000000;
	sub.f32 	%f33, %f32, %f31;
	selp.f32 	%f21, %f31, %f33, %p17;
	// begin inline asm
	{  cvt.rn.f16.f32 %rs7, %f21;}

	// end inline asm
	shl.b32 	%r80, %r1, 4;
	add.s32 	%r81, %r112, %r80;
	add.s32 	%r82, %r81, %r2;
	add.s32 	%r26, %r82, %r2;
	mul.wide.s32 	%rd38, %r26, 2;
	add.s64 	%rd12, %rd1, %rd38;
	st.global.u16 	[%rd12], %rs7;
	@%p15 bra 	$L__BB0_26;
	setp.neu.f32 	%p18, %f3, 0f7F800000;
	@%p18 bra 	$L__BB0_21;
	mov.f32 	%f36, 0f00000000;
	mul.rn.f32 	%f80, %f1, %f36;
	mov.b32 	%r123, 0;
	bra.uni 	$L__BB0_26;
$L__BB0_21:
	mov.b32 	%r27, %f1;
	shl.b32 	%r84, %r27, 8;
	or.b32  	%r28, %r84, -2147483648;
	mov.b64 	%rd59, 0;
	mov.b32 	%r120, 0;
$L__BB0_22:
	.pragma "nounroll";
	mul.wide.u32 	%rd40, %r120, 4;
	mov.u64 	%rd41, __cudart_i2opi_f;
	add.s64 	%rd42, %rd41, %rd40;
	ld.global.nc.u32 	%r85, [%rd42];
	mad.wide.u32 	%rd43, %r85, %r28, %rd59;
	shr.u64 	%rd59, %rd43, 32;
	add.s64 	%rd44, %rd2, %rd40;
	st.local.u32 	[%rd44], %rd43;
	add.s32 	%r120, %r120, 1;
	setp.ne.s32 	%p19, %r120, 6;
	@%p19 bra 	$L__BB0_22;
	shr.u32 	%r86, %r27, 23;
	st.local.u32 	[%rd2+24], %rd59;
	and.b32  	%r31, %r86, 31;
	and.b32  	%r87, %r86, 224;
	add.s32 	%r88, %r87, -128;
	shr.u32 	%r89, %r88, 5;
	mul.wide.u32 	%rd45, %r89, 4;
	sub.s64 	%rd15, %rd2, %rd45;
	ld.local.u32 	%r121, [%rd15+24];
	ld.local.u32 	%r122, [%rd15+20];
	setp.eq.s32 	%p20, %r31, 0;
	@%p20 bra 	$L__BB0_25;
	shf.l.wrap.b32 	%r121, %r122, %r121, %r31;
	ld.local.u32 	%r90, [%rd15+16];
	shf.l.wrap.b32 	%r122, %r90, %r122, %r31;
$L__BB0_25:
	shr.u32 	%r91, %r121, 30;
	shf.l.wrap.b32 	%r92, %r122, %r121, 2;
	shl.b32 	%r93, %r122, 2;
	shr.u32 	%r94, %r92, 31;
	add.s32 	%r95, %r94, %r91;
	neg.s32 	%r96, %r95;
	setp.lt.s32 	%p21, %r27, 0;
	selp.b32 	%r123, %r96, %r95, %p21;
	xor.b32  	%r97, %r92, %r27;
	shr.s32 	%r98, %r92, 31;
	xor.b32  	%r99, %r98, %r92;
	xor.b32  	%r100, %r98, %r93;
	cvt.u64.u32 	%rd46, %r99;
	shl.b64 	%rd47, %rd46, 32;
	cvt.u64.u32 	%rd48, %r100;
	or.b64  	%rd49, %rd47, %rd48;
	cvt.rn.f64.s64 	%fd72, %rd49;
	mul.f64 	%fd73, %fd72, 0d3BF921FB54442D19;
	cvt.rn.f32.f64 	%f34, %fd73;
	neg.f32 	%f35, %f34;
	setp.lt.s32 	%p22, %r97, 0;
	selp.f32 	%f80, %f35, %f34, %p22;
$L__BB0_26:
	mul.rn.f32 	%f43, %f80, %f80;
	and.b32  	%r104, %r123, 1;
	setp.eq.b32 	%p23, %r104, 1;
	selp.f32 	%f44, 0f3F800000, %f80, %p23;
	fma.rn.f32 	%f45, %f43, %f44, 0f00000000;
	fma.rn.f32 	%f46, %f43, 0f37CBAC00, 0fBAB607ED;
	selp.f32 	%f47, %f46, 0fB94D4153, %p23;
	selp.f32 	%f48, 0f3D2AAABB, 0f3C0885E4, %p23;
	fma.rn.f32 	%f49, %f47, %f43, %f48;
	selp.f32 	%f50, 0fBEFFFFFF, 0fBE2AAAA8, %p23;
	fma.rn.f32 	%f51, %f49, %f43, %f50;
	fma.rn.f32 	%f52, %f51, %f45, %f44;
	and.b32  	%r105, %r123, 2;
	setp.eq.s32 	%p24, %r105, 0;
	mov.f32 	%f53, 0f00000000;
	sub.f32 	%f54, %f53, %f52;
	selp.f32 	%f55, %f52, %f54, %p24;
	neg.f32 	%f37, %f55;
	// begin inline asm
	{  cvt.rn.f16.f32 %rs8, %f37;}

	// end inline asm
	mul.wide.s32 	%rd50, %r2, 2;
	add.s64 	%rd51, %rd12, %rd50;
	st.global.u16 	[%rd51], %rs8;
	mov.f64 	%fd74, 0d400921FB54442D18;
	// begin inline asm
	{  cvt.rn.f16.f64 %rs9, %fd74;}

	// end inline asm
	mul.lo.s32 	%r102, %r112, %r1;
	// begin inline asm
	cvt.rn.f16.s32 %rs10, %r102;
	// end inline asm
	// begin inline asm
	{mul.f16 %rs11,%rs9,%rs10;
}
	// end inline asm
	// begin inline asm
	cvt.rn.f16.s32 %rs14, %r41;
	// end inline asm
	// begin inline asm
	{  cvt.f32.f16 %f38, %rs11;}

	// end inline asm
	// begin inline asm
	{  cvt.f32.f16 %f39, %rs14;}

	// end inline asm
	// begin inline asm
	{rcp.approx.ftz.f32 %f40, %f39;
}
	// end inline asm
	mul.f32 	%f42, %f38, %f40;
	// begin inline asm
	{  cvt.rn.f16.f32 %rs33, %f42;}

	// end inline asm
	// begin inline asm
	{abs.f16 %rs18,%rs33;
}
	// end inline asm
	mov.b16 	%rs22, 143;
	// begin inline asm
	{ .reg .pred __$temp3;
  setp.lt.f16  __$temp3, %rs18, %rs22;
  selp.u16 %rs20, 1, 0, __$temp3;}
	// end inline asm
	setp.eq.s16 	%p25, %rs20, 0;
	@%p25 bra 	$L__BB0_29;
	mov.f32 	%f56, 0f00000000;
	// begin inline asm
	{  cvt.rn.f16.f32 %rs23, %f56;}

	// end inline asm
	// begin inline asm
	{ .reg .pred __$temp3;
  setp.lt.f16  __$temp3, %rs23, %rs18;
  selp.u16 %rs24, 1, 0, __$temp3;}
	// end inline asm
	setp.eq.s16 	%p26, %rs24, 0;
	@%p26 bra 	$L__BB0_29;
	neg.f32 	%f58, %f39;
	fma.rn.f32 	%f59, %f58, %f42, %f38;
	fma.rn.f32 	%f57, %f40, %f59, %f42;
	// begin inline asm
	{  cvt.rn.f16.f32 %rs33, %f57;}

	// end inline asm
$L__BB0_29:
	// begin inline asm
	{  cvt.f32.f16 %f60, %rs33;}

	// end inline asm
	fma.rn.f32 	%f62, %f60, 0f3F22F983, 0f4B400000;
	mov.b32 	%r106, %f62;
	mov.f32 	%f63, 0f4B400000;
	sub.rn.f32 	%f64, %f62, %f63;
	fma.rn.f32 	%f65, %f64, 0fBFC90FDA, %f60;
	fma.rn.f32 	%f66, %f64, 0fB3A22168, %f65;
	add.s32 	%r107, %r106, 1;
	mul.f32 	%f67, %f66, %f66;
	and.b32  	%r108, %r106, 1;
	setp.eq.b32 	%p27, %r108, 1;
	selp.f32 	%f68, 0fB94CA1F9, 0f37CCF5CE, %p27;
	selp.f32 	%f69, 0f3C08839E, 0fBAB6061A, %p27;
	selp.f32 	%f70, 0fBE2AAAA3, 0f3D2AAAA5, %p27;
	selp.f32 	%f71, 0f00000000, 0fBF000000, %p27;
	selp.f32 	%f72, %f66, %f67, %p27;
	selp.f32 	%f73, %f66, 0f3F800000, %p27;
	fma.rn.f32 	%f74, %f68, %f67, %f69;
	fma.rn.f32 	%f75, %f74, %f67, %f70;
	fma.rn.f32 	%f76, %f75, %f67, %f71;
	fma.rn.f32 	%f77, %f76, %f72, %f73;
	and.b32  	%r109, %r107, 2;
	setp.eq.s32 	%p28, %r109, 0;
	neg.f32 	%f78, %f77;
	selp.f32 	%f61, %f77, %f78, %p28;
	// begin inline asm
	{  cvt.rn.f16.f32 %rs30, %f61;}

	// end inline asm
	// begin inline asm
	{
	  .reg.b16 i,r;        
	  mov.b16 r, %rs30;       
	  mov.b16 i, %rs33;       
	  abs.f16 i, i;        
	{.reg.b16 spc, ulp, p;
  mov.b16 spc,0X2B7CU;
  mov.b16 ulp,0x1000U;
  set.eq.f16.f16 p,i, spc;
  fma.rn.f16 r,p,ulp,r;
}
  mov.b16 %rs30, r;       
}

	// end inline asm
	shl.b32 	%r110, %r41, 6;
	add.s32 	%r111, %r26, %r110;
	mul.wide.s32 	%rd52, %r111, 2;
	add.s64 	%rd53, %rd1, %rd52;
	st.global.u16 	[%rd53], %rs30;
	add.s64 	%rd55, %rd53, %rd50;
	st.global.u16 	[%rd55], %rs30;
	add.s32 	%r112, %r112, 1;
	setp.ne.s32 	%p29, %r112, 16;
	@%p29 bra 	$L__BB0_1;
	ret;

}
.func  (.param .align 16 .b8 func_retval0[16]) __internal_trig_reduction_slowpathd(
	.param .b64 __internal_trig_reduction_slowpathd_param_0
)
{
	.local .align 8 .b8 	__local_depot1[40];
	.reg .b64 	%SP;
	.reg .b64 	%SPL;
	.reg .pred 	%p<10>;
	.reg .b32 	%r<47>;
	.reg .b64 	%rd<74>;
	.reg .b64 	%fd<5>;

	mov.u64 	%SPL, __local_depot1;
	ld.param.f64 	%fd4, [__internal_trig_reduction_slowpathd_param_0];
	add.u64 	%rd1, %SPL, 0;
	{
	.reg .b32 %temp; 
	mov.b64 	{%temp, %r1}, %fd4;
	}
	shr.u32 	%r2, %r1, 20;
	and.b32  	%r3, %r2, 2047;
	setp.eq.s32 	%p1, %r3, 2047;
	mov.b32 	%r46, 0;
	@%p1 bra 	$L__BB1_9;
	add.s32 	%r20, %r3, -1024;
	mov.b64 	%rd20, %fd4;
	shl.b64 	%rd2, %rd20, 11;
	shr.u32 	%r4, %r20, 6;
	sub.s32 	%r45, 15, %r4;
	sub.s32 	%r21, 19, %r4;
	setp.lt.u32 	%p2, %r20, 128;
	selp.b32 	%r6, 18, %r21, %p2;
	setp.ge.s32 	%p3, %r45, %r6;
	mov.b64 	%rd70, 0;
	@%p3 bra 	$L__BB1_4;
	add.s32 	%r23, %r6, %r4;
	neg.s32 	%r43, %r23;
	or.b64  	%rd3, %rd2, -9223372036854775808;
	mov.b64 	%rd70, 0;
	mov.b32 	%r42, 0;
	mov.u64 	%rd25, __cudart_i2opi_d;
	mov.u32 	%r44, %r45;
$L__BB1_3:
	.pragma "nounroll";
	mul.wide.s32 	%rd22, %r42, 8;
	add.s64 	%rd23, %rd1, %rd22;
	mul.wide.s32 	%rd24, %r44, 8;
	add.s64 	%rd26, %rd25, %rd24;
	ld.global.nc.u64 	%rd27, [%rd26];
	{
	.reg .u32 %r0, %r1, %r2, %r3, %alo, %ahi, %blo, %bhi, %clo, %chi;
	mov.b64 	{%alo,%ahi}, %rd27;
	mov.b64 	{%blo,%bhi}, %rd3;
	mov.b64 	{%clo,%chi}, %rd70;
	mad.lo.cc.u32 	%r0, %alo, %blo, %clo;
	madc.hi.cc.u32 	%r1, %alo, %blo, %chi;
	madc.hi.u32 	%r2, %alo, %bhi, 0;
	mad.lo.cc.u32 	%r1, %alo, %bhi, %r1;
	madc.hi.cc.u32 	%r2, %ahi, %blo, %r2;
	madc.hi.u32 	%r3, %ahi, %bhi, 0;
	mad.lo.cc.u32 	%r1, %ahi, %blo, %r1;
	madc.lo.cc.u32 	%r2, %ahi, %bhi, %r2;
	addc.u32 	%r3, %r3, 0;
	mov.b64 	%rd28, {%r0,%r1};
	mov.b64 	%rd70, {%r2,%r3};
	}
	st.local.u64 	[%rd23], %rd28;
	add.s32 	%r44, %r44, 1;
	add.s32 	%r43, %r43, 1;
	add.s32 	%r42, %r42, 1;
	setp.ne.s32 	%p4, %r43, -15;
	mov.u32 	%r45, %r6;
	@%p4 bra 	$L__BB1_3;
$L__BB1_4:
	cvt.s64.s32 	%rd29, %r45;
	cvt.u64.u32 	%rd30, %r4;
	add.s64 	%rd31, %rd30, %rd29;
	shl.b64 	%rd32, %rd31, 3;
	add.s64 	%rd33, %rd1, %rd32;
	st.local.u64 	[%rd33+-120], %rd70;
	and.b32  	%r15, %r2, 63;
	ld.local.u64 	%rd72, [%rd1+16];
	ld.local.u64 	%rd71, [%rd1+24];
	setp.eq.s32 	%p5, %r15, 0;
	@%p5 bra 	$L__BB1_6;
	shl.b64 	%rd34, %rd71, %r15;
	shr.u64 	%rd35, %rd72, 1;
	xor.b32  	%r24, %r15, 63;
	shr.u64 	%rd36, %rd35, %r24;
	or.b64  	%rd71, %rd34, %rd36;
	ld.local.u64 	%rd37, [%rd1+8];
	shl.b64 	%rd38, %rd72, %r15;
	shr.u64 	%rd39, %rd37, 1;
	shr.u64 	%rd40, %rd39, %r24;
	or.b64  	%rd72, %rd38, %rd40;
$L__BB1_6:
	and.b32  	%r25, %r1, -2147483648;
	shr.u64 	%rd41, %rd71, 62;
	cvt.u32.u64 	%r26, %rd41;
	mov.b64 	{%r27, %r28}, %rd71;
	mov.b64 	{%r29, %r30}, %rd72;
	shf.l.wrap.b32 	%r31, %r30, %r27, 2;
	shf.l.wrap.b32 	%r32, %r27, %r28, 2;
	mov.b64 	%rd42, {%r31, %r32};
	shl.b64 	%rd43, %rd72, 2;
	shr.u64 	%rd44, %rd42, 63;
	cvt.u32.u64 	%r33, %rd44;
	add.s32 	%r34, %r33, %r26;
	setp.eq.s32 	%p6, %r25, 0;
	neg.s32 	%r35, %r34;
	selp.b32 	%r46, %r34, %r35, %p6;
	setp.gt.s64 	%p7, %rd42, -1;
	mov.b64 	%rd45, 0;
	{
	.reg .u32 %r0, %r1, %r2, %r3, %a0, %a1, %a2, %a3, %b0, %b1, %b2, %b3;
	mov.b64 	{%a0,%a1}, %rd45;
	mov.b64 	{%a2,%a3}, %rd45;
	mov.b64 	{%b0,%b1}, %rd43;
	mov.b64 	{%b2,%b3}, %rd42;
	sub.cc.u32 	%r0, %a0, %b0;
	subc.cc.u32 	%r1, %a1, %b1;
	subc.cc.u32 	%r2, %a2, %b2;
	subc.u32 	%r3, %a3, %b3;
	mov.b64 	%rd46, {%r0,%r1};
	mov.b64 	%rd47, {%r2,%r3};
	}
	xor.b32  	%r36, %r25, -2147483648;
	selp.b64 	%rd73, %rd42, %rd47, %p7;
	selp.b64 	%rd14, %rd43, %rd46, %p7;
	selp.b32 	%r17, %r25, %r36, %p7;
	clz.b64 	%r37, %rd73;
	cvt.u64.u32 	%rd15, %r37;
	setp.eq.s32 	%p8, %r37, 0;
	@%p8 bra 	$L__BB1_8;
	cvt.u32.u64 	%r38, %rd15;
	and.b32  	%r39, %r38, 63;
	shl.b64 	%rd48, %rd73, %r39;
	shr.u64 	%rd49, %rd14, 1;
	not.b32 	%r40, %r38;
	and.b32  	%r41, %r40, 63;
	shr.u64 	%rd50, %rd49, %r41;
	or.b64  	%rd73, %rd48, %rd50;
$L__BB1_8:
	mov.b64 	%rd51, -3958705157555305931;
	{
	.reg .u32 %r0, %r1, %r2, %r3, %alo, %ahi, %blo, %bhi;
	mov.b64 	{%alo,%ahi}, %rd73;
	mov.b64 	{%blo,%bhi}, %rd51;
	mul.lo.u32 	%r0, %alo, %blo;
	mul.hi.u32 	%r1, %alo, %blo;
	mad.lo.cc.u32 	%r1, %alo, %bhi, %r1;
	madc.hi.u32 	%r2, %alo, %bhi, 0;
	mad.lo.cc.u32 	%r1, %ahi, %blo, %r1;
	madc.hi.cc.u32 	%r2, %ahi, %blo, %r2;
	madc.hi.u32 	%r3, %ahi, %bhi, 0;
	mad.lo.cc.u32 	%r2, %ahi, %bhi, %r2;
	addc.u32 	%r3, %r3, 0;
	mov.b64 	%rd52, {%r0,%r1};
	mov.b64 	%rd53, {%r2,%r3};
	}
	setp.gt.s64 	%p9, %rd53, 0;
	{
	.reg .u32 %r0, %r1, %r2, %r3, %a0, %a1, %a2, %a3, %b0, %b1, %b2, %b3;
	mov.b64 	{%a0,%a1}, %rd52;
	mov.b64 	{%a2,%a3}, %rd53;
	mov.b64 	{%b0,%b1}, %rd52;
	mov.b64 	{%b2,%b3}, %rd53;
	add.cc.u32 	%r0, %a0, %b0;
	addc.cc.u32 	%r1, %a1, %b1;
	addc.cc.u32 	%r2, %a2, %b2;
	addc.u32 	%r3, %a3, %b3;
	mov.b64 	%rd54, {%r0,%r1};
	mov.b64 	%rd55, {%r2,%r3};
	}
	selp.b64 	%rd56, %rd55, %rd53, %p9;
	selp.s64 	%rd57, -1, 0, %p9;
	sub.s64 	%rd58, %rd57, %rd15;
	cvt.u64.u32 	%rd59, %r17;
	shl.b64 	%rd60, %rd59, 32;
	add.s64 	%rd61, %rd56, 1;
	shr.u64 	%rd62, %rd61, 10;
	add.s64 	%rd63, %rd62, 1;
	shr.u64 	%rd64, %rd63, 1;
	shl.b64 	%rd65, %rd58, 52;
	add.s64 	%rd66, %rd65, %rd64;
	add.s64 	%rd67, %rd66, 4602678819172646912;
	or.b64  	%rd68, %rd67, %rd60;
	mov.b64 	%fd4, %rd68;
$L__BB1_9:
	st.param.f64 	[func_retval0], %fd4;
	st.param.b32 	[func_retval0+8], %r46;
	ret;

}


// ===== COMPILED SASS (sm_100) =====

	.target	sm_100

	.elftype	@"ET_EXEC"


//--------------------- .note.nv.tkinfo           --------------------------
	.section	.note.nv.tkinfo,"",@"SHT_NOTE"
	.sectionflags	@"SHF_NOTE_NV_TKINFO"
	.tkinfo
        /*0018*/ 	.word	0x00000002
        /*0030*/ 	.string	""
        /*0030*/ 	.string	"ptxas"
        /*0030*/ 	.string	"Cuda compilation tools, release 13.0, V13.0.88"
        /*0030*/ 	.string	"Build cuda_13.0.r13.0/compiler.36424714_0"
        /*0030*/ 	.string	"-arch sm_100 -m 64 "



//--------------------- .note.nv.cuinfo           --------------------------
	.section	.note.nv.cuinfo,"",@"SHT_NOTE"
	.sectionflags	@"SHF_NOTE_NV_CUINFO"
        /*0018*/ 	.short	0x0002
        /*001a*/ 	.short	0x0064
        /*001c*/ 	.short	0x0082
	.zero		2


//--------------------- .nv.info                  --------------------------
	.section	.nv.info,"",@"SHT_CUDA_INFO"
	.align	4


	//----- nvinfo : EIATTR_REGCOUNT
	.align		4
        /*0000*/ 	.byte	0x04, 0x2f
        /*0002*/ 	.short	(.L_4 - .L_3)
	.align		4
.L_3:
        /*0004*/ 	.word	index@(_Z14ComputeTwiddleP6__halfi)
        /*0008*/ 	.word	0x00000020


	//----- nvinfo : EIATTR_FRAME_SIZE
	.align		4
.L_4:
        /*000c*/ 	.byte	0x04, 0x11
        /*000e*/ 	.short	(.L_6 - .L_5)
	.align		4
.L_5:
        /*0010*/ 	.word	index@($_Z14ComputeTwiddleP6__halfi$__internal_trig_reduction_slowpathd)
        /*0014*/ 	.word	0x00000048


	//----- nvinfo : EIATTR_FRAME_SIZE
	.align		4
.L_6:
        /*0018*/ 	.byte	0x04, 0x11
        /*001a*/ 	.short	(.L_8 - .L_7)
	.align		4
.L_7:
        /*001c*/ 	.word	index@($__internal_0_$__cuda_sm20_div_rn_f64_full)
        /*0020*/ 	.word	0x00000048


	//----- nvinfo : EIATTR_FRAME_SIZE
	.align		4
.L_8:
        /*0024*/ 	.byte	0x04, 0x11
        /*0026*/ 	.short	(.L_10 - .L_9)
	.align		4
.L_9:
        /*0028*/ 	.word	index@(_Z14ComputeTwiddleP6__halfi)
        /*002c*/ 	.word	0x00000048


	//----- nvinfo : EIATTR_MIN_STACK_SIZE
	.align		4
.L_10:
        /*0030*/ 	.byte	0x04, 0x12
        /*0032*/ 	.short	(.L_12 - .L_11)
	.align		4
.L_11:
        /*0034*/ 	.word	index@(_Z14ComputeTwiddleP6__halfi)
        /*0038*/ 	.word	0x00000048
.L_12:


//--------------------- .nv.compat                --------------------------
	.section	.nv.compat,"",@"SHT_CUDA_COMPAT_INFO"
	.align	4
        /*0000*/ 	.byte	0x02, 0x09, 0x00, 0x00, 0x02, 0x02, 0x01, 0x00, 0x02, 0x05, 0x05, 0x00, 0x03, 0x07, 0x01, 0x01
        /*0010*/ 	.byte	0x02, 0x03, 0x00, 0x00, 0x02, 0x06, 0x01, 0x00, 0x04, 0x0b, 0x08, 0x00, 0x01, 0x00, 0x00, 0x00
        /*0020*/ 	.byte	0x00, 0x00, 0x00, 0x00


//--------------------- .nv.info._Z14ComputeTwiddleP6__halfi --------------------------
	.section	.nv.info._Z14ComputeTwiddleP6__halfi,"",@"SHT_CUDA_INFO"
	.sectionflags	@""
	.align	4


	//----- nvinfo : EIATTR_CUDA_API_VERSION
	.align		4
        /*0000*/ 	.byte	0x04, 0x37
        /*0002*/ 	.short	(.L_14 - .L_13)
.L_13:
        /*0004*/ 	.word	0x00000082


	//----- nvinfo : EIATTR_KPARAM_INFO
	.align		4
.L_14:
        /*0008*/ 	.byte	0x04, 0x17
        /*000a*/ 	.short	(.L_16 - .L_15)
.L_15:
        /*000c*/ 	.word	0x00000000
        /*0010*/ 	.short	0x0001
        /*0012*/ 	.short	0x0008
        /*0014*/ 	.byte	0x00, 0xf0, 0x11, 0x00


	//----- nvinfo : EIATTR_KPARAM_INFO
	.align		4
.L_16:
        /*0018*/ 	.byte	0x04, 0x17
        /*001a*/ 	.short	(.L_18 - .L_17)
.L_17:
        /*001c*/ 	.word	0x00000000
        /*0020*/ 	.short	0x0000
        /*0022*/ 	.short	0x0000
        /*0024*/ 	.byte	0x00, 0xf5, 0x21, 0x00


	//----- nvinfo : EIATTR_SPARSE_MMA_MASK
	.align		4
.L_18:
        /*0028*/ 	.byte	0x03, 0x50
        /*002a*/ 	.short	0x0000


	//----- nvinfo : EIATTR_MAXREG_COUNT
	.align		4
        /*002c*/ 	.byte	0x03, 0x1b
        /*002e*/ 	.short	0x00ff


	//----- nvinfo : EIATTR_MERCURY_ISA_VERSION
	.align		4
        /*0030*/ 	.byte	0x03, 0x5f
        /*0032*/ 	.short	0x0101


	//----- nvinfo : EIATTR_VRC_CTA_INIT_COUNT
	.align		4
        /*0034*/ 	.byte	0x02, 0x4a
	.zero		1
	.zero		1


	//----- nvinfo : EIATTR_EXIT_INSTR_OFFSETS
	.align		4
        /*0038*/ 	.byte	0x04, 0x1c
        /*003a*/ 	.short	(.L_20 - .L_19)


	//   ....[0]....
.L_19:
        /*003c*/ 	.word	0x00001790


	//----- nvinfo : EIATTR_CRS_STACK_SIZE
	.align		4
.L_20:
        /*0040*/ 	.byte	0x04, 0x1e
        /*0042*/ 	.short	(.L_22 - .L_21)
.L_21:
        /*0044*/ 	.word	0x00000000


	//----- nvinfo : EIATTR_CBANK_PARAM_SIZE
	.align		4
.L_22:
        /*0048*/ 	.byte	0x03, 0x19
        /*004a*/ 	.short	0x000c


	//----- nvinfo : EIATTR_PARAM_CBANK
	.align		4
        /*004c*/ 	.byte	0x04, 0x0a
        /*004e*/ 	.short	(.L_24 - .L_23)
	.align		4
.L_23:
        /*0050*/ 	.word	index@(.nv.constant0._Z14ComputeTwiddleP6__halfi)
        /*0054*/ 	.short	0x0380
        /*0056*/ 	.short	0x000c


	//----- nvinfo : EIATTR_SW_WAR
	.align		4
.L_24:
        /*0058*/ 	.byte	0x04, 0x36
        /*005a*/ 	.short	(.L_26 - .L_25)
.L_25:
        /*005c*/ 	.word	0x00000008
.L_26:


//--------------------- .nv.callgraph             --------------------------
	.section	.nv.callgraph,"",@"SHT_CUDA_CALLGRAPH"
	.align	4
	.sectionentsize	8
	.align		4
        /*0000*/ 	.word	0x00000000
	.align		4
        /*0004*/ 	.word	0xffffffff
	.align		4
        /*0008*/ 	.word	0x00000000
	.align		4
        /*000c*/ 	.word	0xfffffffe
	.align		4
        /*0010*/ 	.word	0x00000000
	.align		4
        /*0014*/ 	.word	0xfffffffd
	.align		4
        /*0018*/ 	.word	0x00000000
	.align		4
        /*001c*/ 	.word	0xfffffffc


//--------------------- .nv.constant4             --------------------------
	.section	.nv.constant4,"a",@progbits
	.align	8
	.align		8
.nv.constant4:
        /*0000*/ 	.dword	__cudart_i2opi_f
	.align		8
        /*0008*/ 	.dword	__cudart_i2opi_d
	.align		8
        /*0010*/ 	.dword	__cudart_sin_cos_coeffs


//--------------------- .text._Z14ComputeTwiddleP6__halfi --------------------------
	.section	.text._Z14ComputeTwiddleP6__halfi,"ax",@progbits
	.align	128
        .global         _Z14ComputeTwiddleP6__halfi
        .type           _Z14ComputeTwiddleP6__halfi,@function
        .size           _Z14ComputeTwiddleP6__halfi,(.L_x_29 - _Z14ComputeTwiddleP6__halfi)
        .other          _Z14ComputeTwiddleP6__halfi,@"STO_CUDA_ENTRY STV_DEFAULT"
_Z14ComputeTwiddleP6__halfi:
.text._Z14ComputeTwiddleP6__halfi:
[----:B------:R-:W0:Y:S01]  /*0000*/  LDC R1, c[0x0][0x37c] ;  /* 0x0000df00ff017b82 */ /* 0x000e220000000800 */
[----:B------:R-:W1:Y:S07]  /*0010*/  S2R R0, SR_CTAID.X ;  /* 0x0000000000007919 */ /* 0x000e6e0000002500 */
[----:B------:R-:W2:Y:S01]  /*0020*/  LDC R2, c[0x0][0x388] ;  /* 0x0000e200ff027b82 */ /* 0x000ea20000000800 */
[----:B------:R-:W1:Y:S01]  /*0030*/  LDCU UR4, c[0x0][0x360] ;  /* 0x00006c00ff0477ac */ /* 0x000e620008000800 */
[----:B0-----:R-:W-:Y:S01]  /*0040*/  VIADD R1, R1, 0xffffffb8 ;  /* 0xffffffb801017836 */ /* 0x001fe20000000000 */
[----:B------:R-:W1:Y:S01]  /*0050*/  S2R R3, SR_TID.X ;  /* 0x0000000000037919 */ /* 0x000e620000002100 */
[----:B------:R-:W-:Y:S01]  /*0060*/  UMOV UR5, 0x400921fb ;  /* 0x400921fb00057882 */ /* 0x000fe20000000000 */
[----:B------:R-:W0:Y:S01]  /*0070*/  LDCU.64 UR8, c[0x0][0x358] ;  /* 0x00006b00ff0877ac */ /* 0x000e220008000a00 */
[----:B--2---:R-:W-:Y:S01]  /*0080*/  I2F.F64 R20, R2 ;  /* 0x0000000200147312 */ /* 0x004fe20000201c00 */
[----:B------:R-:W-:-:S02]  /*0090*/  IMAD.SHL.U32 R4, R2, 0x20, RZ ;  /* 0x0000002002047824 */ /* 0x000fc400078e00ff */
[----:B-1----:R-:W-:Y:S01]  /*00a0*/  IMAD R0, R0, UR4, R3 ;  /* 0x0000000400007c24 */ /* 0x002fe2000f8e0203 */
[----:B------:R-:W-:-:S04]  /*00b0*/  UMOV UR4, 0x54442d18 ;  /* 0x54442d1800047882 */ /* 0x000fc80000000000 */
[----:B------:R-:W1:Y:S02]  /*00c0*/  I2F.F64 R6, R0 ;  /* 0x0000000000067312 */ /* 0x000e640000201c00 */
[----:B-1----:R-:W-:Y:S01]  /*00d0*/  DMUL R6, R6, UR4 ;  /* 0x0000000406067c28 */ /* 0x002fe20008000000 */
[----:B0-----:R-:W-:-:S10]  /*00e0*/  UMOV UR4, URZ ;  /* 0x000000ff00047c82 */ /* 0x001fd40008000000 */
.L_x_14:
[----:B0-----:R-:W0:Y:S01]  /*00f0*/  MUFU.RCP64H R3, R21 ;  /* 0x0000001500037308 */ /* 0x001e220000001800 */
[----:B------:R-:W-:Y:S01]  /*0100*/  IMAD.MOV.U32 R2, RZ, RZ, 0x1 ;  /* 0x00000001ff027424 */ /* 0x000fe200078e00ff */
[----:B------:R-:W-:Y:S05]  /*0110*/  BSSY.RECONVERGENT B0, `(.L_x_0) ;  /* 0x0000011000007945 */ /* 0x000fea0003800200 */
[----:B0-----:R-:W-:-:S08]  /*0120*/  DFMA R8, -R20, R2, 1 ;  /* 0x3ff000001408742b */ /* 0x001fd00000000102 */
[----:B------:R-:W-:Y:S02]  /*0130*/  DFMA R10, R8, R8, R8 ;  /* 0x00000008080a722b */ /* 0x000fe40000000008 */
[----:B------:R-:W0:Y:S06]  /*0140*/  I2F.F64.U32 R8, UR4 ;  /* 0x0000000400087d12 */ /* 0x000e2c0008201800 */
[----:B------:R-:W-:-:S08]  /*0150*/  DFMA R10, R2, R10, R2 ;  /* 0x0000000a020a722b */ /* 0x000fd00000000002 */
[----:B------:R-:W-:Y:S02]  /*0160*/  DFMA R2, -R20, R10, 1 ;  /* 0x3ff000001402742b */ /* 0x000fe4000000010a */
[----:B0-----:R-:W-:-:S06]  /*0170*/  DMUL R8, R6, R8 ;  /* 0x0000000806087228 */ /* 0x001fcc0000000000 */
[----:B------:R-:W-:-:S04]  /*0180*/  DFMA R2, R10, R2, R10 ;  /* 0x000000020a02722b */ /* 0x000fc8000000000a */
[----:B------:R-:W-:-:S04]  /*0190*/  FSETP.GEU.AND P1, PT, |R9|, 6.5827683646048100446e-37, PT ;  /* 0x036000000900780b */ /* 0x000fc80003f2e200 */
[----:B------:R-:W-:-:S08]  /*01a0*/  DMUL R10, R8, R2 ;  /* 0x00000002080a7228 */ /* 0x000fd00000000000 */
[----:B------:R-:W-:-:S08]  /*01b0*/  DFMA R12, -R20, R10, R8 ;  /* 0x0000000a140c722b */ /* 0x000fd00000000108 */
[----:B------:R-:W-:-:S10]  /*01c0*/  DFMA R2, R2, R12, R10 ;  /* 0x0000000c0202722b */ /* 0x000fd4000000000a */
[----:B------:R-:W-:-:S05]  /*01d0*/  FFMA R5, RZ, R21, R3 ;  /* 0x00000015ff057223 */ /* 0x000fca0000000003 */
[----:B------:R-:W-:-:S13]  /*01e0*/  FSETP.GT.AND P0, PT, |R5|, 1.469367938527859385e-39, PT ;  /* 0x001000000500780b */ /* 0x000fda0003f04200 */
[----:B------:R-:W-:Y:S05]  /*01f0*/  @P0 BRA P1, `(.L_x_1) ;  /* 0x0000000000080947 */ /* 0x000fea0000800000 */
[----:B------:R-:W-:-:S07]  /*0200*/  MOV R14, 0x220 ;  /* 0x00000220000e7802 */ /* 0x000fce0000000f00 */
[----:B------:R-:W-:Y:S05]  /*0210*/  CALL.REL.NOINC `($__internal_0_$__cuda_sm20_div_rn_f64_full) ;  /* 0x0000001400607944 */ /* 0x000fea0003c00000 */
.L_x_1:
[----:B------:R-:W-:Y:S05]  /*0220*/  BSYNC.RECONVERGENT B0 ;  /* 0x0000000000007941 */ /* 0x000fea0003800200 */
.L_x_0:
[----:B------:R-:W-:Y:S01]  /*0230*/  DSETP.NEU.AND P2, PT, |R2|, +INF , PT ;  /* 0x7ff000000200742a */ /* 0x000fe20003f4d200 */
[----:B------:R-:W-:-:S13]  /*0240*/  BSSY.RECONVERGENT B0, `(.L_x_2) ;  /* 0x000001d000007945 */ /* 0x000fda0003800200 */
[----:B------:R-:W-:Y:S01]  /*0250*/  @!P2 DMUL R22, RZ, R2 ;  /* 0x00000002ff16a228 */ /* 0x000fe20000000000 */
[----:B------:R-:W-:Y:S01]  /*0260*/  @!P2 IMAD.MOV.U32 R5, RZ, RZ, 0x1 ;  /* 0x00000001ff05a424 */ /* 0x000fe200078e00ff */
[----:B------:R-:W-:Y:S09]  /*0270*/  @!P2 BRA `(.L_x_3) ;  /* 0x000000000064a947 */ /* 0x000ff20003800000 */
[----:B------:R-:W-:Y:S01]  /*0280*/  UMOV UR6, 0x6dc9c883 ;  /* 0x6dc9c88300067882 */ /* 0x000fe20000000000 */
[----:B------:R-:W-:Y:S01]  /*0290*/  UMOV UR7, 0x3fe45f30 ;  /* 0x3fe45f3000077882 */ /* 0x000fe20000000000 */
[C---:B------:R-:W-:Y:S01]  /*02a0*/  DSETP.GE.AND P0, PT, |R2|.reuse, 2.14748364800000000000e+09, PT ;  /* 0x41e000000200742a */ /* 0x040fe20003f06200 */
[----:B------:R-:W-:Y:S01]  /*02b0*/  BSSY.RECONVERGENT B1, `(.L_x_4) ;  /* 0x0000014000017945 */ /* 0x000fe20003800200 */
[----:B------:R-:W-:Y:S01]  /*02c0*/  DMUL R8, R2, UR6 ;  /* 0x0000000602087c28 */ /* 0x000fe20008000000 */
[----:B------:R-:W-:Y:S01]  /*02d0*/  UMOV UR6, 0x54442d18 ;  /* 0x54442d1800067882 */ /* 0x000fe20000000000 */
[----:B------:R-:W-:-:S04]  /*02e0*/  UMOV UR7, 0x3ff921fb ;  /* 0x3ff921fb00077882 */ /* 0x000fc80000000000 */
[----:B------:R-:W0:Y:S08]  /*02f0*/  F2I.F64 R5, R8 ;  /* 0x0000000800057311 */ /* 0x000e300000301100 */
[----:B0-----:R-:W0:Y:S02]  /*0300*/  I2F.F64 R22, R5 ;  /* 0x0000000500167312 */ /* 0x001e240000201c00 */
[----:B0-----:R-:W-:Y:S01]  /*0310*/  DFMA R10, R22, -UR6, R2 ;  /* 0x80000006160a7c2b */ /* 0x001fe20008000002 */
[----:B------:R-:W-:Y:S01]  /*0320*/  UMOV UR6, 0x33145c00 ;  /* 0x33145c0000067882 */ /* 0x000fe20000000000 */
[----:B------:R-:W-:-:S06]  /*0330*/  UMOV UR7, 0x3c91a626 ;  /* 0x3c91a62600077882 */ /* 0x000fcc0000000000 */
[----:B------:R-:W-:Y:S01]  /*0340*/  DFMA R10, R22, -UR6, R10 ;  /* 0x80000006160a7c2b */ /* 0x000fe2000800000a */
[----:B------:R-:W-:Y:S01]  /*0350*/  UMOV UR6, 0x252049c0 ;  /* 0x252049c000067882 */ /* 0x000fe20000000000 */
[----:B------:R-:W-:-:S06]  /*0360*/  UMOV UR7, 0x397b839a ;  /* 0x397b839a00077882 */ /* 0x000fcc0000000000 */
[----:B------:R-:W-:Y:S01]  /*0370*/  DFMA R22, R22, -UR6, R10 ;  /* 0x8000000616167c2b */ /* 0x000fe2000800000a */
[----:B------:R-:W-:Y:S10]  /*0380*/  @!P0 BRA `(.L_x_5) ;  /* 0x0000000000188947 */ /* 0x000ff40003800000 */
[----:B------:R-:W-:Y:S01]  /*0390*/  IMAD.MOV.U32 R16, RZ, RZ, R2 ;  /* 0x000000ffff107224 */ /* 0x000fe200078e0002 */
[----:B------:R-:W-:Y:S01]  /*03a0*/  MOV R8, 0x3d0 ;  /* 0x000003d000087802 */ /* 0x000fe20000000f00 */
[----:B------:R-:W-:-:S07]  /*03b0*/  IMAD.MOV.U32 R5, RZ, RZ, R3 ;  /* 0x000000ffff057224 */ /* 0x000fce00078e0003 */
[----:B------:R-:W-:Y:S05]  /*03c0*/  CALL.REL.NOINC `($_Z14ComputeTwiddleP6__halfi$__internal_trig_reduction_slowpathd) ;  /* 0x00000018006c7944 */ /* 0x000fea0003c00000 */
[----:B------:R-:W-:Y:S02]  /*03d0*/  IMAD.MOV.U32 R22, RZ, RZ, R16 ;  /* 0x000000ffff167224 */ /* 0x000fe400078e0010 */
[----:B------:R-:W-:-:S07]  /*03e0*/  IMAD.MOV.U32 R23, RZ, RZ, R17 ;  /* 0x000000ffff177224 */ /* 0x000fce00078e0011 */
.L_x_5:
[----:B------:R-:W-:Y:S05]  /*03f0*/  BSYNC.RECONVERGENT B1 ;  /* 0x0000000000017941 */ /* 0x000fea0003800200 */
.L_x_4:
[----:B------:R-:W-:-:S07]  /*0400*/  VIADD R5, R5, 0x1 ;  /* 0x0000000105057836 */ /* 0x000fce0000000000 */
.L_x_3:
[----:B------:R-:W-:Y:S05]  /*0410*/  BSYNC.RECONVERGENT B0 ;  /* 0x0000000000007941 */ /* 0x000fea0003800200 */
.L_x_2:
[----:B------:R-:W0:Y:S01]  /*0420*/  LDCU.64 UR6, c[0x4][0x10] ;  /* 0x01000200ff0677ac */ /* 0x000e220008000a00 */
[----:B------:R-:W-:-:S05]  /*0430*/  IMAD.SHL.U32 R8, R5, 0x40, RZ ;  /* 0x0000004005087824 */ /* 0x000fca00078e00ff */
[----:B------:R-:W-:-:S04]  /*0440*/  LOP3.LUT R8, R8, 0x40, RZ, 0xc0, !PT ;  /* 0x0000004008087812 */ /* 0x000fc800078ec0ff */
[----:B0-----:R-:W-:-:S05]  /*0450*/  IADD3 R28, P0, PT, R8, UR6, RZ ;  /* 0x00000006081c7c10 */ /* 0x001fca000ff1e0ff */
[----:B------:R-:W-:-:S05]  /*0460*/  IMAD.X R29, RZ, RZ, UR7, P0 ;  /* 0x00000007ff1d7e24 */ /* 0x000fca00080e06ff */
[----:B------:R-:W2:Y:S04]  /*0470*/  LDG.E.128.CONSTANT R8, desc[UR8][R28.64] ;  /* 0x000000081c087981 */ /* 0x000ea8000c1e9d00 */
[----:B------:R-:W3:Y:S04]  /*0480*/  LDG.E.128.CONSTANT R12, desc[UR8][R28.64+0x10] ;  /* 0x000010081c0c7981 */ /* 0x000ee8000c1e9d00 */
[----:B------:R0:W4:Y:S01]  /*0490*/  LDG.E.128.CONSTANT R16, desc[UR8][R28.64+0x20] ;  /* 0x000020081c107981 */ /* 0x000122000c1e9d00 */
[----:B------:R-:W-:Y:S01]  /*04a0*/  LOP3.LUT R24, R5, 0x1, RZ, 0xc0, !PT ;  /* 0x0000000105187812 */ /* 0x000fe200078ec0ff */
[----:B------:R-:W-:Y:S01]  /*04b0*/  IMAD.MOV.U32 R25, RZ, RZ, 0x3da8ff83 ;  /* 0x3da8ff83ff197424 */ /* 0x000fe200078e00ff */
[----:B------:R-:W-:Y:S01]  /*04c0*/  DMUL R26, R22, R22 ;  /* 0x00000016161a7228 */ /* 0x000fe20000000000 */
[----:B------:R-:W-:Y:S01]  /*04d0*/  BSSY.RECONVERGENT B0, `(.L_x_6) ;  /* 0x0000031000007945 */ /* 0x000fe20003800200 */
[----:B------:R-:W-:Y:S01]  /*04e0*/  ISETP.NE.U32.AND P0, PT, R24, 0x1, PT ;  /* 0x000000011800780c */ /* 0x000fe20003f05070 */
[----:B------:R-:W-:-:S03]  /*04f0*/  IMAD.MOV.U32 R24, RZ, RZ, 0x20fd8164 ;  /* 0x20fd8164ff187424 */ /* 0x000fc600078e00ff */
[----:B------:R-:W-:Y:S01]  /*0500*/  FSEL R25, -R25, 0.11223486810922622681, !P0 ;  /* 0x3de5db6519197808 */ /* 0x000fe20004000100 */
[----:B0-----:R-:W-:Y:S01]  /*0510*/  @!P2 DMUL R28, RZ, R2 ;  /* 0x00000002ff1ca228 */ /* 0x001fe20000000000 */
[----:B------:R-:W-:-:S06]  /*0520*/  FSEL R24, R24, -8.06006814911005101289e+34, !P0 ;  /* 0xf9785eba18187808 */ /* 0x000fcc0004000000 */
[----:B--2---:R-:W-:-:S08]  /*0530*/  DFMA R8, R26, R24, R8 ;  /* 0x000000181a08722b */ /* 0x004fd00000000008 */
[----:B------:R-:W-:-:S08]  /*0540*/  DFMA R8, R26, R8, R10 ;  /* 0x000000081a08722b */ /* 0x000fd0000000000a */
[----:B---3--:R-:W-:-:S08]  /*0550*/  DFMA R8, R26, R8, R12 ;  /* 0x000000081a08722b */ /* 0x008fd0000000000c */
[----:B------:R-:W-:-:S08]  /*0560*/  DFMA R8, R26, R8, R14 ;  /* 0x000000081a08722b */ /* 0x000fd0000000000e */
[----:B----4-:R-:W-:-:S08]  /*0570*/  DFMA R8, R26, R8, R16 ;  /* 0x000000081a08722b */ /* 0x010fd00000000010 */
[----:B------:R-:W-:-:S08]  /*0580*/  DFMA R8, R26, R8, R18 ;  /* 0x000000081a08722b */ /* 0x000fd00000000012 */
[----:B------:R-:W-:Y:S02]  /*0590*/  DFMA R22, R8, R22, R22 ;  /* 0x000000160816722b */ /* 0x000fe40000000016 */
[----:B------:R-:W-:-:S10]  /*05a0*/  DFMA R8, R26, R8, 1 ;  /* 0x3ff000001a08742b */ /* 0x000fd40000000008 */
[----:B------:R-:W-:Y:S02]  /*05b0*/  FSEL R10, R8, R22, !P0 ;  /* 0x00000016080a7208 */ /* 0x000fe40004000000 */
[----:B------:R-:W-:Y:S02]  /*05c0*/  FSEL R11, R9, R23, !P0 ;  /* 0x00000017090b7208 */ /* 0x000fe40004000000 */
[----:B------:R-:W0:Y:S01]  /*05d0*/  LDC.64 R22, c[0x0][0x380] ;  /* 0x0000e000ff167b82 */ /* 0x000e220000000a00 */
[----:B------:R-:W-:Y:S02]  /*05e0*/  LOP3.LUT P0, RZ, R5, 0x2, RZ, 0xc0, !PT ;  /* 0x0000000205ff7812 */ /* 0x000fe4000780c0ff */
[----:B------:R-:W-:Y:S01]  /*05f0*/  LEA R5, R0, UR4, 0x4 ;  /* 0x0000000400057c11 */ /* 0x000fe2000f8e20ff */
[----:B------:R-:W-:-:S10]  /*0600*/  DADD R8, RZ, -R10 ;  /* 0x00000000ff087229 */ /* 0x000fd4000000080a */
[----:B------:R-:W-:Y:S02]  /*0610*/  FSEL R9, R11, R9, !P0 ;  /* 0x000000090b097208 */ /* 0x000fe40004000000 */
[----:B------:R-:W-:-:S04]  /*0620*/  FSEL R8, R10, R8, !P0 ;  /* 0x000000080a087208 */ /* 0x000fc80004000000 */
[----:B------:R-:W1:Y:S01]  /*0630*/  F2F.F16.F64 R9, R8 ;  /* 0x0000000800097310 */ /* 0x000e620000300800 */
[----:B0-----:R-:W-:-:S04]  /*0640*/  IMAD.WIDE R22, R5, 0x2, R22 ;  /* 0x0000000205167825 */ /* 0x001fc800078e0216 */
[----:B------:R-:W-:Y:S01]  /*0650*/  @!P2 IMAD.MOV.U32 R5, RZ, RZ, RZ ;  /* 0x000000ffff05a224 */ /* 0x000fe200078e00ff */
[----:B-1----:R0:W-:Y:S01]  /*0660*/  STG.E.U16 desc[UR8][R22.64], R9 ;  /* 0x0000000916007986 */ /* 0x0021e2000c101508 */
[----:B------:R-:W-:Y:S05]  /*0670*/  @!P2 BRA `(.L_x_7) ;  /* 0x000000000058a947 */ /* 0x000fea0003800000 */
[----:B------:R-:W-:Y:S01]  /*0680*/  UMOV UR6, 0x6dc9c883 ;  /* 0x6dc9c88300067882 */ /* 0x000fe20000000000 */
[----:B------:R-:W-:Y:S01]  /*0690*/  UMOV UR7, 0x3fe45f30 ;  /* 0x3fe45f3000077882 */ /* 0x000fe20000000000 */
[C---:B------:R-:W-:Y:S02]  /*06a0*/  DSETP.GE.AND P0, PT, |R2|.reuse, 2.14748364800000000000e+09, PT ;  /* 0x41e000000200742a */ /* 0x040fe40003f06200 */
[----:B0-----:R-:W-:Y:S01]  /*06b0*/  DMUL R8, R2, UR6 ;  /* 0x0000000602087c28 */ /* 0x001fe20008000000 */
        /* <DEDUP_REMOVED lines=18> */
.L_x_7:
[----:B------:R-:W-:Y:S05]  /*07e0*/  BSYNC.RECONVERGENT B0 ;  /* 0x0000000000007941 */ /* 0x000fea0003800200 */
.L_x_6:
[----:B------:R-:W1:Y:S01]  /*07f0*/  LDCU.64 UR6, c[0x4][0x10] ;  /* 0x01000200ff0677ac */ /* 0x000e620008000a00 */
[----:B------:R-:W-:-:S05]  /*0800*/  IMAD.SHL.U32 R8, R5, 0x40, RZ ;  /* 0x0000004005087824 */ /* 0x000fca00078e00ff */
[----:B------:R-:W-:-:S04]  /*0810*/  LOP3.LUT R8, R8, 0x40, RZ, 0xc0, !PT ;  /* 0x0000004008087812 */ /* 0x000fc800078ec0ff */
[----:B-1----:R-:W-:-:S05]  /*0820*/  IADD3 R16, P0, PT, R8, UR6, RZ ;  /* 0x0000000608107c10 */ /* 0x002fca000ff1e0ff */
[----:B------:R-:W-:-:S05]  /*0830*/  IMAD.X R17, RZ, RZ, UR7, P0 ;  /* 0x00000007ff117e24 */ /* 0x000fca00080e06ff */
[----:B0-----:R-:W2:Y:S04]  /*0840*/  LDG.E.128.CONSTANT R8, desc[UR8][R16.64] ;  /* 0x0000000810087981 */ /* 0x001ea8000c1e9d00 */
[----:B------:R-:W3:Y:S04]  /*0850*/  LDG.E.128.CONSTANT R12, desc[UR8][R16.64+0x10] ;  /* 0x00001008100c7981 */ /* 0x000ee8000c1e9d00 */
[----:B------:R-:W4:Y:S01]  /*0860*/  LDG.E.128.CONSTANT R16, desc[UR8][R16.64+0x20] ;  /* 0x0000200810107981 */ /* 0x000f22000c1e9d00 */
[----:B------:R-:W-:Y:S01]  /*0870*/  LOP3.LUT R24, R5, 0x1, RZ, 0xc0, !PT ;  /* 0x0000000105187812 */ /* 0x000fe200078ec0ff */
[----:B------:R-:W-:Y:S01]  /*0880*/  IMAD.MOV.U32 R25, RZ, RZ, 0x3da8ff83 ;  /* 0x3da8ff83ff197424 */ /* 0x000fe200078e00ff */
[----:B------:R-:W-:Y:S01]  /*0890*/  DMUL R26, R28, R28 ;  /* 0x0000001c1c1a7228 */ /* 0x000fe20000000000 */
[----:B------:R-:W-:Y:S01]  /*08a0*/  IMAD.WIDE R22, R4, 0x2, R22 ;  /* 0x0000000204167825 */ /* 0x000fe200078e0216 */
[----:B------:R-:W-:Y:S01]  /*08b0*/  ISETP.NE.U32.AND P0, PT, R24, 0x1, PT ;  /* 0x000000011800780c */ /* 0x000fe20003f05070 */
[----:B------:R-:W-:Y:S02]  /*08c0*/  BSSY.RECONVERGENT B0, `(.L_x_8) ;  /* 0x0000056000007945 */ /* 0x000fe40003800200 */
[----:B------:R-:W-:Y:S01]  /*08d0*/  IMAD.MOV.U32 R24, RZ, RZ, 0x20fd8164 ;  /* 0x20fd8164ff187424 */ /* 0x000fe200078e00ff */
[----:B------:R-:W-:-:S04]  /*08e0*/  FSEL R25, -R25, 0.11223486810922622681, !P0 ;  /* 0x3de5db6519197808 */ /* 0x000fc80004000100 */
[----:B------:R-:W-:-:S06]  /*08f0*/  FSEL R24, R24, -8.06006814911005101289e+34, !P0 ;  /* 0xf9785eba18187808 */ /* 0x000fcc0004000000 */
[----:B--2---:R-:W-:-:S08]  /*0900*/  DFMA R8, R26, R24, R8 ;  /* 0x000000181a08722b */ /* 0x004fd00000000008 */
[----:B------:R-:W-:-:S08]  /*0910*/  DFMA R8, R26, R8, R10 ;  /* 0x000000081a08722b */ /* 0x000fd0000000000a */
[----:B---3--:R-:W-:-:S08]  /*0920*/  DFMA R8, R26, R8, R12 ;  /* 0x000000081a08722b */ /* 0x008fd0000000000c */
[C---:B------:R-:W-:Y:S01]  /*0930*/  DFMA R8, R26.reuse, R8, R14 ;  /* 0x000000081a08722b */ /* 0x040fe2000000000e */
[----:B------:R-:W0:Y:S07]  /*0940*/  F2F.F32.F64 R14, R2 ;  /* 0x00000002000e7310 */ /* 0x000e2e0000301000 */
[----:B----4-:R-:W-:-:S08]  /*0950*/  DFMA R8, R26, R8, R16 ;  /* 0x000000081a08722b */ /* 0x010fd00000000010 */
[----:B------:R-:W-:Y:S01]  /*0960*/  DFMA R8, R26, R8, R18 ;  /* 0x000000081a08722b */ /* 0x000fe20000000012 */
[----:B0-----:R-:W-:-:S07]  /*0970*/  FMUL R12, R14, 0.63661974668502807617 ;  /* 0x3f22f9830e0c7820 */ /* 0x001fce0000400000 */
[----:B------:R-:W-:Y:S02]  /*0980*/  DFMA R28, R8, R28, R28 ;  /* 0x0000001c081c722b */ /* 0x000fe4000000001c */
[----:B------:R-:W-:-:S10]  /*0990*/  DFMA R8, R26, R8, 1 ;  /* 0x3ff000001a08742b */ /* 0x000fd40000000008 */
[----:B------:R-:W-:Y:S02]  /*09a0*/  FSEL R10, R8, R28, !P0 ;  /* 0x0000001c080a7208 */ /* 0x000fe40004000000 */
[----:B------:R-:W-:Y:S02]  /*09b0*/  FSEL R11, R9, R29, !P0 ;  /* 0x0000001d090b7208 */ /* 0x000fe40004000000 */
[----:B------:R-:W-:Y:S02]  /*09c0*/  LOP3.LUT P0, RZ, R5, 0x2, RZ, 0xc0, !PT ;  /* 0x0000000205ff7812 */ /* 0x000fe4000780c0ff */
[----:B------:R-:W0:Y:S02]  /*09d0*/  F2I.NTZ R5, R12 ;  /* 0x0000000c00057305 */ /* 0x000e240000203100 */
[----:B------:R-:W-:-:S10]  /*09e0*/  DADD R8, RZ, -R10 ;  /* 0x00000000ff087229 */ /* 0x000fd4000000080a */
[----:B------:R-:W-:Y:S02]  /*09f0*/  FSEL R11, R11, R9, !P0 ;  /* 0x000000090b0b7208 */ /* 0x000fe40004000000 */
[----:B------:R-:W-:Y:S01]  /*0a00*/  FSEL R10, R10, R8, !P0 ;  /* 0x000000080a0a7208 */ /* 0x000fe20004000000 */
[----:B0-----:R-:W-:Y:S01]  /*0a10*/  IMAD.MOV.U32 R9, RZ, RZ, R5 ;  /* 0x000000ffff097224 */ /* 0x001fe200078e0005 */
[----:B------:R-:W-:Y:S02]  /*0a20*/  I2FP.F32.S32 R3, R5 ;  /* 0x0000000500037245 */ /* 0x000fe40000201400 */
[----:B------:R-:W0:Y:S01]  /*0a30*/  F2F.F16.F64 R11, -R10 ;  /* 0x8000000a000b7310 */ /* 0x000e220000300800 */
[----:B------:R-:W-:Y:S02]  /*0a40*/  FSETP.GE.AND P0, PT, |R14|, 105615, PT ;  /* 0x47ce47800e00780b */ /* 0x000fe40003f06200 */
[----:B------:R-:W-:-:S04]  /*0a50*/  FFMA R2, R3, -1.5707962512969970703, R14 ;  /* 0xbfc90fda03027823 */ /* 0x000fc8000000000e */
[----:B------:R-:W-:-:S04]  /*0a60*/  FFMA R2, R3, -7.5497894158615963534e-08, R2 ;  /* 0xb3a2216803027823 */ /* 0x000fc80000000002 */
[----:B------:R-:W-:Y:S01]  /*0a70*/  FFMA R18, R3, -5.3903029534742383927e-15, R2 ;  /* 0xa7c234c503127823 */ /* 0x000fe20000000002 */
[----:B0-----:R0:W-:Y:S03]  /*0a80*/  STG.E.U16 desc[UR8][R22.64], R11 ;  /* 0x0000000b16007986 */ /* 0x0011e6000c101508 */
[----:B------:R-:W-:Y:S01]  /*0a90*/  IMAD.MOV.U32 R2, RZ, RZ, R18 ;  /* 0x000000ffff027224 */ /* 0x000fe200078e0012 */
[----:B------:R-:W-:Y:S06]  /*0aa0*/  @!P0 BRA `(.L_x_9) ;  /* 0x0000000000dc8947 */ /* 0x000fec0003800000 */
[----:B------:R-:W-:-:S13]  /*0ab0*/  FSETP.NEU.AND P0, PT, |R14|, +INF , PT ;  /* 0x7f8000000e00780b */ /* 0x000fda0003f0d200 */
[----:B------:R-:W-:Y:S01]  /*0ac0*/  @!P0 FMUL R2, RZ, R14 ;  /* 0x0000000eff028220 */ /* 0x000fe20000400000 */
[----:B------:R-:W-:Y:S01]  /*0ad0*/  @!P0 IMAD.MOV.U32 R5, RZ, RZ, RZ ;  /* 0x000000ffff058224 */ /* 0x000fe200078e00ff */
[----:B------:R-:W-:Y:S06]  /*0ae0*/  @!P0 BRA `(.L_x_9) ;  /* 0x0000000000cc8947 */ /* 0x000fec0003800000 */
[----:B------:R-:W-:Y:S01]  /*0af0*/  IMAD.SHL.U32 R3, R14, 0x100, RZ ;  /* 0x000001000e037824 */ /* 0x000fe200078e00ff */
[----:B------:R-:W1:Y:S01]  /*0b00*/  LDCU.64 UR10, c[0x4][URZ] ;  /* 0x01000000ff0a77ac */ /* 0x000e620008000a00 */
[----:B------:R-:W-:Y:S02]  /*0b10*/  IMAD.MOV.U32 R10, RZ, RZ, RZ ;  /* 0x000000ffff0a7224 */ /* 0x000fe400078e00ff */
[----:B------:R-:W-:Y:S01]  /*0b20*/  IMAD.MOV.U32 R2, RZ, RZ, R1 ;  /* 0x000000ffff027224 */ /* 0x000fe200078e0001 */
[----:B------:R-:W-:Y:S01]  /*0b30*/  LOP3.LUT R5, R3, 0x80000000, RZ, 0xfc, !PT ;  /* 0x8000000003057812 */ /* 0x000fe200078efcff */
[----:B------:R-:W-:Y:S01]  /*0b40*/  UMOV UR6, URZ ;  /* 0x000000ff00067c82 */ /* 0x000fe20008000000 */
[----:B------:R-:W-:-:S05]  /*0b50*/  UMOV UR5, URZ ;  /* 0x000000ff00057c82 */ /* 0x000fca0008000000 */
.L_x_10:
[----:B-1----:R-:W-:Y:S02]  /*0b60*/  IMAD.U32 R16, RZ, RZ, UR10 ;  /* 0x0000000aff107e24 */ /* 0x002fe4000f8e00ff */
[----:B------:R-:W-:-:S05]  /*0b70*/  IMAD.U32 R17, RZ, RZ, UR11 ;  /* 0x0000000bff117e24 */ /* 0x000fca000f8e00ff */
[----:B------:R-:W2:Y:S01]  /*0b80*/  LDG.E.CONSTANT R12, desc[UR8][R16.64] ;  /* 0x00000008100c7981 */ /* 0x000ea2000c1e9900 */
[----:B------:R-:W-:Y:S02]  /*0b90*/  UIADD3 UR10, UP0, UPT, UR10, 0x4, URZ ;  /* 0x000000040a0a7890 */ /* 0x000fe4000ff1e0ff */
[----:B------:R-:W-:Y:S02]  /*0ba0*/  UIADD3 UR5, UPT, UPT, UR5, 0x1, URZ ;  /* 0x0000000105057890 */ /* 0x000fe4000fffe0ff */
[----:B------:R-:W-:Y:S02]  /*0bb0*/  UIADD3.X UR11, UPT, UPT, URZ, UR11, URZ, UP0, !UPT ;  /* 0x0000000bff0b7290 */ /* 0x000fe400087fe4ff */
[----:B------:R-:W-:Y:S01]  /*0bc0*/  UISETP.NE.AND UP0, UPT, UR5, 0x6, UPT ;  /* 0x000000060500788c */ /* 0x000fe2000bf05270 */
[----:B--2---:R-:W-:-:S03]  /*0bd0*/  IMAD.WIDE.U32 R12, R12, R5, RZ ;  /* 0x000000050c0c7225 */ /* 0x004fc600078e00ff */
[----:B------:R-:W-:-:S04]  /*0be0*/  IADD3 R3, P0, PT, R12, R10, RZ ;  /* 0x0000000a0c037210 */ /* 0x000fc80007f1e0ff */
[----:B------:R-:W-:Y:S01]  /*0bf0*/  IADD3.X R10, PT, PT, R13, UR6, RZ, P0, !PT ;  /* 0x000000060d0a7c10 */ /* 0x000fe200087fe4ff */
[----:B------:R1:W-:Y:S02]  /*0c00*/  STL [R2], R3 ;  /* 0x0000000302007387 */ /* 0x0003e40000100800 */
[----:B-1----:R-:W-:Y:S01]  /*0c10*/  VIADD R2, R2, 0x4 ;  /* 0x0000000402027836 */ /* 0x002fe20000000000 */
[----:B------:R-:W-:Y:S06]  /*0c20*/  BRA.U UP0, `(.L_x_10) ;  /* 0xfffffffd00cc7547 */ /* 0x000fec000b83ffff */
[----:B------:R-:W-:Y:S01]  /*0c30*/  SHF.R.U32.HI R5, RZ, 0x17, R14 ;  /* 0x00000017ff057819 */ /* 0x000fe2000001160e */
[----:B------:R1:W-:Y:S03]  /*0c40*/  STL [R1+0x18], R10 ;  /* 0x0000180a01007387 */ /* 0x0003e60000100800 */
[C---:B------:R-:W-:Y:S02]  /*0c50*/  LOP3.LUT R2, R5.reuse, 0xe0, RZ, 0xc0, !PT ;  /* 0x000000e005027812 */ /* 0x040fe400078ec0ff */
[----:B------:R-:W-:-:S03]  /*0c60*/  LOP3.LUT P0, RZ, R5, 0x1f, RZ, 0xc0, !PT ;  /* 0x0000001f05ff7812 */ /* 0x000fc6000780c0ff */
[----:B------:R-:W-:-:S05]  /*0c70*/  VIADD R2, R2, 0xffffff80 ;  /* 0xffffff8002027836 */ /* 0x000fca0000000000 */
[----:B------:R-:W-:-:S05]  /*0c80*/  SHF.R.U32.HI R2, RZ, 0x5, R2 ;  /* 0x00000005ff027819 */ /* 0x000fca0000011602 */
[----:B0-----:R-:W-:-:S05]  /*0c90*/  IMAD R11, R2, -0x4, R1 ;  /* 0xfffffffc020b7824 */ /* 0x001fca00078e0201 */
[----:B------:R-:W2:Y:S04]  /*0ca0*/  LDL R2, [R11+0x18] ;  /* 0x000018000b027983 */ /* 0x000ea80000100800 */
[----:B------:R-:W2:Y:S04]  /*0cb0*/  LDL R3, [R11+0x14] ;  /* 0x000014000b037983 */ /* 0x000ea80000100800 */
[----:B------:R-:W3:Y:S01]  /*0cc0*/  @P0 LDL R8, [R11+0x10] ;  /* 0x000010000b080983 */ /* 0x000ee20000100800 */
[----:B------:R-:W-:Y:S01]  /*0cd0*/  LOP3.LUT R5, R5, 0x1f, RZ, 0xc0, !PT ;  /* 0x0000001f05057812 */ /* 0x000fe200078ec0ff */
[----:B------:R-:W-:Y:S01]  /*0ce0*/  UMOV UR6, 0x54442d19 ;  /* 0x54442d1900067882 */ /* 0x000fe20000000000 */
[----:B------:R-:W-:-:S02]  /*0cf0*/  UMOV UR7, 0x3bf921fb ;  /* 0x3bf921fb00077882 */ /* 0x000fc40000000000 */
[-C--:B--2---:R-:W-:Y:S02]  /*0d00*/  @P0 SHF.L.W.U32.HI R2, R3, R5.reuse, R2 ;  /* 0x0000000503020219 */ /* 0x084fe40000010e02 */
[----:B---3--:R-:W-:Y:S02]  /*0d10*/  @P0 SHF.L.W.U32.HI R3, R8, R5, R3 ;  /* 0x0000000508030219 */ /* 0x008fe40000010e03 */
[----:B------:R-:W-:Y:S02]  /*0d20*/  ISETP.GE.AND P0, PT, R14, RZ, PT ;  /* 0x000000ff0e00720c */ /* 0x000fe40003f06270 */
[C-C-:B------:R-:W-:Y:S01]  /*0d30*/  SHF.L.W.U32.HI R5, R3.reuse, 0x2, R2.reuse ;  /* 0x0000000203057819 */ /* 0x140fe20000010e02 */
[----:B------:R-:W-:Y:S01]  /*0d40*/  IMAD.SHL.U32 R3, R3, 0x4, RZ ;  /* 0x0000000403037824 */ /* 0x000fe200078e00ff */
[----:B------:R-:W-:Y:S02]  /*0d50*/  SHF.R.U32.HI R2, RZ, 0x1e, R2 ;  /* 0x0000001eff027819 */ /* 0x000fe40000011602 */
[----:B------:R-:W-:-:S04]  /*0d60*/  SHF.R.S32.HI R8, RZ, 0x1f, R5 ;  /* 0x0000001fff087819 */ /* 0x000fc80000011405 */
[C---:B------:R-:W-:Y:S02]  /*0d70*/  LOP3.LUT R12, R8.reuse, R3, RZ, 0x3c, !PT ;  /* 0x00000003080c7212 */ /* 0x040fe400078e3cff */
[----:B------:R-:W-:Y:S02]  /*0d80*/  LOP3.LUT R13, R8, R5, RZ, 0x3c, !PT ;  /* 0x00000005080d7212 */ /* 0x000fe400078e3cff */
[C---:B------:R-:W-:Y:S02]  /*0d90*/  LOP3.LUT R3, R5.reuse, R14, RZ, 0x3c, !PT ;  /* 0x0000000e05037212 */ /* 0x040fe400078e3cff */
[----:B------:R-:W-:Y:S02]  /*0da0*/  LEA.HI R5, R5, R2, RZ, 0x1 ;  /* 0x0000000205057211 */ /* 0x000fe400078f08ff */
[----:B------:R-:W1:Y:S01]  /*0db0*/  I2F.F64.S64 R12, R12 ;  /* 0x0000000c000c7312 */ /* 0x000e620000301c00 */
[----:B------:R-:W-:Y:S02]  /*0dc0*/  ISETP.GE.AND P1, PT, R3, RZ, PT ;  /* 0x000000ff0300720c */ /* 0x000fe40003f26270 */
[----:B------:R-:W-:-:S04]  /*0dd0*/  IMAD.MOV R2, RZ, RZ, -R5 ;  /* 0x000000ffff027224 */ /* 0x000fc800078e0a05 */
[----:B------:R-:W-:Y:S01]  /*0de0*/  @!P0 IMAD.MOV.U32 R5, RZ, RZ, R2 ;  /* 0x000000ffff058224 */ /* 0x000fe200078e0002 */
[----:B-1----:R-:W-:-:S10]  /*0df0*/  DMUL R10, R12, UR6 ;  /* 0x000000060c0a7c28 */ /* 0x002fd40008000000 */
[----:B------:R-:W0:Y:S02]  /*0e00*/  F2F.F32.F64 R10, R10 ;  /* 0x0000000a000a7310 */ /* 0x000e240000301000 */
[----:B0-----:R-:W-:-:S07]  /*0e10*/  FSEL R2, -R10, R10, !P1 ;  /* 0x0000000a0a027208 */ /* 0x001fce0004800100 */
.L_x_9:
[----:B------:R-:W-:Y:S05]  /*0e20*/  BSYNC.RECONVERGENT B0 ;  /* 0x0000000000007941 */ /* 0x000fea0003800200 */
.L_x_8:
[----:B------:R-:W-:Y:S02]  /*0e30*/  IMAD.MOV.U32 R15, RZ, RZ, 0x37cbac00 ;  /* 0x37cbac00ff0f7424 */ /* 0x000fe400078e00ff */
[----:B------:R-:W-:Y:S01]  /*0e40*/  FMUL R3, R2, R2 ;  /* 0x0000000202037220 */ /* 0x000fe20000400000 */
[----:B------:R-:W-:Y:S01]  /*0e50*/  LOP3.LUT R10, R5, 0x1, RZ, 0xc0, !PT ;  /* 0x00000001050a7812 */ /* 0x000fe200078ec0ff */
[----:B------:R-:W-:Y:S01]  /*0e60*/  IMAD.MOV.U32 R16, RZ, RZ, 0x3c0885e4 ;  /* 0x3c0885e4ff107424 */ /* 0x000fe200078e00ff */
[----:B------:R-:W-:Y:S01]  /*0e70*/  LEA R19, R0, UR4, 0x4 ;  /* 0x0000000400137c11 */ /* 0x000fe2000f8e20ff */
[----:B------:R-:W-:Y:S01]  /*0e80*/  FFMA R8, R3, R15, -0.0013887860113754868507 ;  /* 0xbab607ed03087423 */ /* 0x000fe2000000000f */
[----:B------:R-:W-:Y:S01]  /*0e90*/  ISETP.NE.U32.AND P0, PT, R10, 0x1, PT ;  /* 0x000000010a00780c */ /* 0x000fe20003f05070 */
[----:B------:R-:W-:Y:S01]  /*0ea0*/  VIADD R5, R5, 0x1 ;  /* 0x0000000105057836 */ /* 0x000fe20000000000 */
[----:B0-----:R-:W0:Y:S01]  /*0eb0*/  LDC.64 R10, c[0x0][0x380] ;  /* 0x0000e000ff0a7b82 */ /* 0x001e220000000a00 */
[----:B------:R-:W-:Y:S01]  /*0ec0*/  IMAD.MOV.U32 R17, RZ, RZ, 0x3e2aaaa8 ;  /* 0x3e2aaaa8ff117424 */ /* 0x000fe200078e00ff */
[----:B------:R-:W-:Y:S01]  /*0ed0*/  FSEL R8, R8, -0.00019574658654164522886, P0 ;  /* 0xb94d415308087808 */ /* 0x000fe20000000000 */
[----:B------:R-:W-:Y:S01]  /*0ee0*/  BSSY.RECONVERGENT B0, `(.L_x_11) ;  /* 0x0000043000007945 */ /* 0x000fe20003800200 */
[----:B------:R-:W-:-:S02]  /*0ef0*/  FSEL R12, R16, 0.041666727513074874878, !P0 ;  /* 0x3d2aaabb100c7808 */ /* 0x000fc40004000000 */
[----:B------:R-:W-:Y:S02]  /*0f00*/  LOP3.LUT P1, RZ, R5, 0x2, RZ, 0xc0, !PT ;  /* 0x0000000205ff7812 */ /* 0x000fe4000782c0ff */
[----:B------:R-:W-:Y:S01]  /*0f10*/  FSEL R5, -R17, -0.4999999701976776123, !P0 ;  /* 0xbeffffff11057808 */ /* 0x000fe20004000100 */
[C---:B------:R-:W-:Y:S01]  /*0f20*/  FFMA R8, R3.reuse, R8, R12 ;  /* 0x0000000803087223 */ /* 0x040fe2000000000c */
[----:B------:R-:W-:Y:S02]  /*0f30*/  FSEL R2, R2, 1, !P0 ;  /* 0x3f80000002027808 */ /* 0x000fe40004000000 */
[----:B------:R-:W-:Y:S01]  /*0f40*/  IADD3 R19, PT, PT, R4, R19, R4 ;  /* 0x0000001304137210 */ /* 0x000fe20007ffe004 */
[C---:B------:R-:W-:Y:S01]  /*0f50*/  FFMA R5, R3.reuse, R8, R5 ;  /* 0x0000000803057223 */ /* 0x040fe20000000005 */
[----:B------:R-:W-:Y:S01]  /*0f60*/  FSETP.GE.AND P0, PT, |R14|, 105615, PT ;  /* 0x47ce47800e00780b */ /* 0x000fe20003f06200 */
[----:B------:R-:W-:-:S04]  /*0f70*/  FFMA R3, R3, R2, RZ ;  /* 0x0000000203037223 */ /* 0x000fc800000000ff */
[----:B------:R-:W-:-:S04]  /*0f80*/  FFMA R2, R3, R5, R2 ;  /* 0x0000000503027223 */ /* 0x000fc80000000002 */
[----:B------:R-:W-:Y:S01]  /*0f90*/  @P1 FADD R2, RZ, -R2 ;  /* 0x80000002ff021221 */ /* 0x000fe20000000000 */
[----:B0-----:R-:W-:-:S04]  /*0fa0*/  IMAD.WIDE R12, R19, 0x2, R10 ;  /* 0x00000002130c7825 */ /* 0x001fc800078e020a */
[----:B------:R-:W-:-:S05]  /*0fb0*/  F2FP.F16.F32.PACK_AB R2, RZ, R2 ;  /* 0x00000002ff02723e */ /* 0x000fca00000000ff */
[----:B------:R0:W-:Y:S01]  /*0fc0*/  STG.E.U16 desc[UR8][R12.64], R2 ;  /* 0x000000020c007986 */ /* 0x0001e2000c101508 */
[----:B------:R-:W-:Y:S05]  /*0fd0*/  @!P0 BRA `(.L_x_12) ;  /* 0x0000000000cc8947 */ /* 0x000fea0003800000 */
[----:B------:R-:W-:-:S13]  /*0fe0*/  FSETP.NEU.AND P0, PT, |R14|, +INF , PT ;  /* 0x7f8000000e00780b */ /* 0x000fda0003f0d200 */
[----:B------:R-:W-:Y:S01]  /*0ff0*/  @!P0 FMUL R18, RZ, R14 ;  /* 0x0000000eff128220 */ /* 0x000fe20000400000 */
[----:B------:R-:W-:Y:S01]  /*1000*/  @!P0 IMAD.MOV.U32 R9, RZ, RZ, RZ ;  /* 0x000000ffff098224 */ /* 0x000fe200078e00ff */
[----:B------:R-:W-:Y:S06]  /*1010*/  @!P0 BRA `(.L_x_12) ;  /* 0x0000000000bc8947 */ /* 0x000fec0003800000 */
[----:B0-----:R-:W0:Y:S01]  /*1020*/  LDC.64 R2, c[0x4][RZ] ;  /* 0x01000000ff027b82 */ /* 0x001e220000000a00 */
[----:B------:R-:W-:Y:S01]  /*1030*/  IMAD.SHL.U32 R9, R14, 0x100, RZ ;  /* 0x000001000e097824 */ /* 0x000fe200078e00ff */
[----:B------:R-:W-:Y:S01]  /*1040*/  UMOV UR5, URZ ;  /* 0x000000ff00057c82 */ /* 0x000fe20008000000 */
[----:B------:R-:W-:Y:S02]  /*1050*/  IMAD.MOV.U32 R8, RZ, RZ, RZ ;  /* 0x000000ffff087224 */ /* 0x000fe400078e00ff */
[----:B------:R-:W-:Y:S01]  /*1060*/  IMAD.MOV.U32 R5, RZ, RZ, RZ ;  /* 0x000000ffff057224 */ /* 0x000fe200078e00ff */
[----:B------:R-:W-:-:S07]  /*1070*/  LOP3.LUT R27, R9, 0x80000000, RZ, 0xfc, !PT ;  /* 0x80000000091b7812 */ /* 0x000fce00078efcff */
.L_x_13:
[----:B0-----:R-:W-:-:S05]  /*1080*/  IMAD.WIDE.U32 R24, R5, 0x4, R2 ;  /* 0x0000000405187825 */ /* 0x001fca00078e0002 */
[----:B------:R-:W2:Y:S01]  /*1090*/  LDG.E.CONSTANT R22, desc[UR8][R24.64] ;  /* 0x0000000818167981 */ /* 0x000ea2000c1e9900 */
[C---:B-1----:R-:W-:Y:S02]  /*10a0*/  IMAD R9, R5.reuse, 0x4, R1 ;  /* 0x0000000405097824 */ /* 0x042fe400078e0201 */
[----:B------:R-:W-:-:S05]  /*10b0*/  VIADD R5, R5, 0x1 ;  /* 0x0000000105057836 */ /* 0x000fca0000000000 */
[----:B------:R-:W-:Y:S01]  /*10c0*/  ISETP.NE.AND P0, PT, R5, 0x6, PT ;  /* 0x000000060500780c */ /* 0x000fe20003f05270 */
[----:B--2---:R-:W-:-:S03]  /*10d0*/  IMAD.WIDE.U32 R22, R22, R27, RZ ;  /* 0x0000001b16167225 */ /* 0x004fc600078e00ff */
[----:B------:R-:W-:-:S04]  /*10e0*/  IADD3 R18, P1, PT, R22, R8, RZ ;  /* 0x0000000816127210 */ /* 0x000fc80007f3e0ff */
[----:B------:R-:W-:Y:S01]  /*10f0*/  IADD3.X R8, PT, PT, R23, UR5, RZ, P1, !PT ;  /* 0x0000000517087c10 */ /* 0x000fe20008ffe4ff */
[----:B------:R1:W-:Y:S04]  /*1100*/  STL [R9], R18 ;  /* 0x0000001209007387 */ /* 0x0003e80000100800 */
[----:B------:R-:W-:Y:S05]  /*1110*/  @P0 BRA `(.L_x_13) ;  /* 0xfffffffc00d80947 */ /* 0x000fea000383ffff */
[----:B-1----:R-:W-:Y:S01]  /*1120*/  SHF.R.U32.HI R9, RZ, 0x17, R14 ;  /* 0x00000017ff097819 */ /* 0x002fe2000001160e */
[----:B------:R0:W-:Y:S03]  /*1130*/  STL [R1+0x18], R8 ;  /* 0x0000180801007387 */ /* 0x0001e60000100800 */
[C---:B------:R-:W-:Y:S02]  /*1140*/  LOP3.LUT R2, R9.reuse, 0xe0, RZ, 0xc0, !PT ;  /* 0x000000e009027812 */ /* 0x040fe400078ec0ff */
[----:B------:R-:W-:-:S03]  /*1150*/  LOP3.LUT P0, RZ, R9, 0x1f, RZ, 0xc0, !PT ;  /* 0x0000001f09ff7812 */ /* 0x000fc6000780c0ff */
[----:B------:R-:W-:-:S05]  /*1160*/  VIADD R2, R2, 0xffffff80 ;  /* 0xffffff8002027836 */ /* 0x000fca0000000000 */
[----:B------:R-:W-:-:S05]  /*1170*/  SHF.R.U32.HI R2, RZ, 0x5, R2 ;  /* 0x00000005ff027819 */ /* 0x000fca0000011602 */
[----:B------:R-:W-:-:S05]  /*1180*/  IMAD R18, R2, -0x4, R1 ;  /* 0xfffffffc02127824 */ /* 0x000fca00078e0201 */
[----:B------:R-:W2:Y:S04]  /*1190*/  LDL R5, [R18+0x18] ;  /* 0x0000180012057983 */ /* 0x000ea80000100800 */
[----:B------:R-:W2:Y:S04]  /*11a0*/  LDL R2, [R18+0x14] ;  /* 0x0000140012027983 */ /* 0x000ea80000100800 */
[----:B------:R-:W3:Y:S01]  /*11b0*/  @P0 LDL R3, [R18+0x10] ;  /* 0x0000100012030983 */ /* 0x000ee20000100800 */
[----:B------:R-:W-:Y:S01]  /*11c0*/  LOP3.LUT R9, R9, 0x1f, RZ, 0xc0, !PT ;  /* 0x0000001f09097812 */ /* 0x000fe200078ec0ff */
[----:B------:R-:W-:Y:S01]  /*11d0*/  UMOV UR6, 0x54442d19 ;  /* 0x54442d1900067882 */ /* 0x000fe20000000000 */
[----:B------:R-:W-:Y:S01]  /*11e0*/  UMOV UR7, 0x3bf921fb ;  /* 0x3bf921fb00077882 */ /* 0x000fe20000000000 */
[----:B------:R-:W-:-:S02]  /*11f0*/  ISETP.GE.AND P1, PT, R14, RZ, PT ;  /* 0x000000ff0e00720c */ /* 0x000fc40003f26270 */
[-C--:B--2---:R-:W-:Y:S02]  /*1200*/  @P0 SHF.L.W.U32.HI R5, R2, R9.reuse, R5 ;  /* 0x0000000902050219 */ /* 0x084fe40000010e05 */
[----:B---3--:R-:W-:Y:S02]  /*1210*/  @P0 SHF.L.W.U32.HI R2, R3, R9, R2 ;  /* 0x0000000903020219 */ /* 0x008fe40000010e02 */
[--C-:B0-----:R-:W-:Y:S02]  /*1220*/  SHF.R.U32.HI R8, RZ, 0x1e, R5.reuse ;  /* 0x0000001eff087819 */ /* 0x101fe40000011605 */
[C---:B------:R-:W-:Y:S01]  /*1230*/  SHF.L.W.U32.HI R9, R2.reuse, 0x2, R5 ;  /* 0x0000000202097819 */ /* 0x040fe20000010e05 */
[----:B------:R-:W-:-:S03]  /*1240*/  IMAD.SHL.U32 R2, R2, 0x4, RZ ;  /* 0x0000000402027824 */ /* 0x000fc600078e00ff */
[----:B------:R-:W-:Y:S02]  /*1250*/  SHF.R.S32.HI R3, RZ, 0x1f, R9 ;  /* 0x0000001fff037819 */ /* 0x000fe40000011409 */
[----:B------:R-:W-:Y:S02]  /*1260*/  LOP3.LUT R14, R9, R14, RZ, 0x3c, !PT ;  /* 0x0000000e090e7212 */ /* 0x000fe400078e3cff */
[C---:B------:R-:W-:Y:S02]  /*1270*/  LOP3.LUT R2, R3.reuse, R2, RZ, 0x3c, !PT ;  /* 0x0000000203027212 */ /* 0x040fe400078e3cff */
[----:B------:R-:W-:Y:S02]  /*1280*/  LOP3.LUT R3, R3, R9, RZ, 0x3c, !PT ;  /* 0x0000000903037212 */ /* 0x000fe400078e3cff */
[----:B------:R-:W-:Y:S02]  /*1290*/  LEA.HI R9, R9, R8, RZ, 0x1 ;  /* 0x0000000809097211 */ /* 0x000fe400078f08ff */
[----:B------:R-:W-:-:S02]  /*12a0*/  ISETP.GE.AND P0, PT, R14, RZ, PT ;  /* 0x000000ff0e00720c */ /* 0x000fc40003f06270 */
[----:B------:R-:W0:Y:S01]  /*12b0*/  I2F.F64.S64 R2, R2 ;  /* 0x0000000200027312 */ /* 0x000e220000301c00 */
[----:B------:R-:W-:-:S04]  /*12c0*/  IMAD.MOV R5, RZ, RZ, -R9 ;  /* 0x000000ffff057224 */ /* 0x000fc800078e0a09 */
[----:B------:R-:W-:Y:S01]  /*12d0*/  @!P1 IMAD.MOV.U32 R9, RZ, RZ, R5 ;  /* 0x000000ffff099224 */ /* 0x000fe200078e0005 */
[----:B0-----:R-:W-:-:S10]  /*12e0*/  DMUL R22, R2, UR6 ;  /* 0x0000000602167c28 */ /* 0x001fd40008000000 */
[----:B------:R-:W0:Y:S02]  /*12f0*/  F2F.F32.F64 R22, R22 ;  /* 0x0000001600167310 */ /* 0x000e240000301000 */
[----:B0-----:R-:W-:-:S07]  /*1300*/  FSEL R18, -R22, R22, !P0 ;  /* 0x0000001616127208 */ /* 0x001fce0004000100 */
.L_x_12:
[----:B------:R-:W-:Y:S05]  /*1310*/  BSYNC.RECONVERGENT B0 ;  /* 0x0000000000007941 */ /* 0x000fea0003800200 */
.L_x_11:
[----:B------:R-:W1:Y:S01]  /*1320*/  LDC R8, c[0x0][0x388] ;  /* 0x0000e200ff087b82 */ /* 0x000e620000000800 */
[----:B0-----:R-:W-:Y:S01]  /*1330*/  IMAD R2, R0, UR4, RZ ;  /* 0x0000000400027c24 */ /* 0x001fe2000f8e02ff */
[----:B------:R-:W-:Y:S01]  /*1340*/  UIADD3 UR4, UPT, UPT, UR4, 0x1, URZ ;  /* 0x0000000104047890 */ /* 0x000fe2000fffe0ff */
[----:B------:R-:W-:-:S03]  /*1350*/  IMAD.WIDE R12, R4, 0x2, R12 ;  /* 0x00000002040c7825 */ /* 0x000fc600078e020c */
[----:B------:R-:W-:Y:S01]  /*1360*/  UISETP.NE.AND UP0, UPT, UR4, 0x10, UPT ;  /* 0x000000100400788c */ /* 0x000fe2000bf05270 */
[----:B------:R-:W-:Y:S08]  /*1370*/  I2F.F16 R2, R2 ;  /* 0x0000000200027306 */ /* 0x000ff00000200c00 */
[----:B-1----:R-:W0:Y:S01]  /*1380*/  I2F.F16 R3, R8 ;  /* 0x0000000800037306 */ /* 0x002e220000200c00 */
[----:B------:R-:W-:-:S04]  /*1390*/  IMAD R19, R8, 0x40, R19 ;  /* 0x0000004008137824 */ /* 0x000fc800078e0213 */
[----:B------:R-:W-:-:S04]  /*13a0*/  IMAD.WIDE R10, R19, 0x2, R10 ;  /* 0x00000002130a7825 */ /* 0x000fc800078e020a */
[----:B0-----:R-:W-:Y:S02]  /*13b0*/  HADD2.F32 R5, -RZ, R3.H0_H0 ;  /* 0x20000003ff057230 */ /* 0x001fe40000004100 */
[----:B------:R-:W-:Y:S02]  /*13c0*/  HMUL2 R3, R2.H0_H0, 3.140625, 3.140625 ;  /* 0x4248424802037832 */ /* 0x000fe40000000800 */
[----:B------:R-:W0:Y:S03]  /*13d0*/  MUFU.RCP R14, R5 ;  /* 0x00000005000e7308 */ /* 0x000e260000001000 */
[----:B------:R-:W-:-:S05]  /*13e0*/  HADD2.F32 R22, -RZ, R3.H0_H0 ;  /* 0x20000003ff167230 */ /* 0x000fca0000004100 */
[----:B0-----:R-:W-:-:S05]  /*13f0*/  FMUL R25, R22, R14 ;  /* 0x0000000e16197220 */ /* 0x001fca0000400000 */
[----:B------:R-:W-:-:S05]  /*1400*/  F2FP.F16.F32.PACK_AB R3, RZ, R25 ;  /* 0x00000019ff03723e */ /* 0x000fca00000000ff */
[C---:B------:R-:W-:Y:S02]  /*1410*/  HSETP2.GEU.AND P1, PT, |R3|.reuse.H0_H0, 8.523464202880859375e-06, 8.523464202880859375e-06, PT ;  /* 0x008f008f03007434 */ /* 0x040fe40003f2ea00 */
[----:B------:R-:W-:-:S05]  /*1420*/  HSETP2.GT.AND P0, PT, |R3|.H0_H0, RZ.H0_H0, PT ;  /* 0x200000ff03007234 */ /* 0x000fca0003f04a00 */
[----:B------:R-:W-:-:S13]  /*1430*/  PLOP3.LUT P0, PT, P1, P0, PT, 0xf2, 0x2f ;  /* 0x00000000002f781c */ /* 0x000fda0000f01e72 */
[----:B------:R-:W-:Y:S01]  /*1440*/  @!P0 FFMA R23, -R5, R25, R22 ;  /* 0x0000001905178223 */ /* 0x000fe20000000116 */
[----:B------:R-:W-:Y:S01]  /*1450*/  IMAD.MOV.U32 R5, RZ, RZ, 0x3f22f983 ;  /* 0x3f22f983ff057424 */ /* 0x000fe200078e00ff */
[----:B------:R-:W-:Y:S02]  /*1460*/  LOP3.LUT R22, R9, 0x1, RZ, 0xc0, !PT ;  /* 0x0000000109167812 */ /* 0x000fe400078ec0ff */
[----:B------:R-:W-:Y:S01]  /*1470*/  @!P0 FFMA R23, R14, R23, R25 ;  /* 0x000000170e178223 */ /* 0x000fe20000000019 */
[----:B------:R-:W-:-:S04]  /*1480*/  FMUL R14, R18, R18 ;  /* 0x00000012120e7220 */ /* 0x000fc80000400000 */
[----:B------:R-:W-:Y:S01]  /*1490*/  @!P0 F2FP.F16.F32.PACK_AB R3, RZ, R23 ;  /* 0x00000017ff03823e */ /* 0x000fe200000000ff */
[----:B------:R-:W-:Y:S01]  /*14a0*/  FFMA R15, R14, R15, -0.0013887860113754868507 ;  /* 0xbab607ed0e0f7423 */ /* 0x000fe2000000000f */
[----:B------:R-:W-:-:S03]  /*14b0*/  ISETP.NE.U32.AND P0, PT, R22, 0x1, PT ;  /* 0x000000011600780c */ /* 0x000fc60003f05070 */
[----:B------:R-:W-:Y:S01]  /*14c0*/  HADD2.F32 R2, -RZ, R3.H0_H0 ;  /* 0x20000003ff027230 */ /* 0x000fe20000004100 */
[----:B------:R-:W-:Y:S02]  /*14d0*/  FSEL R23, R15, -0.00019574658654164522886, !P0 ;  /* 0xb94d41530f177808 */ /* 0x000fe40004000000 */
[----:B------:R-:W-:Y:S01]  /*14e0*/  FSEL R25, R16, 0.041666727513074874878, P0 ;  /* 0x3d2aaabb10197808 */ /* 0x000fe20000000000 */
[----:B------:R-:W-:Y:S02]  /*14f0*/  IMAD.MOV.U32 R16, RZ, RZ, 0x394ca1f9 ;  /* 0x394ca1f9ff107424 */ /* 0x000fe400078e00ff */
[----:B------:R-:W-:Y:S01]  /*1500*/  FFMA R5, R2, R5, 12582912 ;  /* 0x4b40000002057423 */ /* 0x000fe20000000005 */
[----:B------:R-:W-:Y:S01]  /*1510*/  FSEL R17, -R17, -0.4999999701976776123, P0 ;  /* 0xbeffffff11117808 */ /* 0x000fe20000000100 */
[----:B------:R-:W-:Y:S02]  /*1520*/  FFMA R23, R14, R23, R25 ;  /* 0x000000170e177223 */ /* 0x000fe40000000019 */
[C---:B------:R-:W-:Y:S01]  /*1530*/  FADD R27, R5.reuse, -12582912 ;  /* 0xcb400000051b7421 */ /* 0x040fe20000000000 */
[C---:B------:R-:W-:Y:S01]  /*1540*/  LOP3.LUT R22, R5.reuse, 0x1, RZ, 0xc0, !PT ;  /* 0x0000000105167812 */ /* 0x040fe200078ec0ff */
[----:B------:R-:W-:-:S02]  /*1550*/  VIADD R5, R5, 0x1 ;  /* 0x0000000105057836 */ /* 0x000fc40000000000 */
[----:B------:R-:W-:Y:S01]  /*1560*/  FFMA R17, R14, R23, R17 ;  /* 0x000000170e117223 */ /* 0x000fe20000000011 */
[C---:B------:R-:W-:Y:S01]  /*1570*/  FFMA R2, R27.reuse, -1.5707962512969970703, R2 ;  /* 0xbfc90fda1b027823 */ /* 0x040fe20000000002 */
[----:B------:R-:W-:Y:S01]  /*1580*/  ISETP.NE.U32.AND P1, PT, R22, 0x1, PT ;  /* 0x000000011600780c */ /* 0x000fe20003f25070 */
[----:B------:R-:W-:Y:S02]  /*1590*/  IMAD.MOV.U32 R22, RZ, RZ, 0x3c08839e ;  /* 0x3c08839eff167424 */ /* 0x000fe400078e00ff */
[----:B------:R-:W-:Y:S01]  /*15a0*/  FFMA R15, R27, -7.5497894158615963534e-08, R2 ;  /* 0xb3a221681b0f7823 */ /* 0x000fe20000000002 */
[----:B------:R-:W-:Y:S01]  /*15b0*/  FSEL R25, -R16, 2.4433156795566901565e-05, !P1 ;  /* 0x37ccf5ce10197808 */ /* 0x000fe20004800100 */
[----:B------:R-:W-:Y:S01]  /*15c0*/  IMAD.MOV.U32 R2, RZ, RZ, 0x3e2aaaa3 ;  /* 0x3e2aaaa3ff027424 */ /* 0x000fe200078e00ff */
[----:B------:R-:W-:Y:S01]  /*15d0*/  FSEL R27, R22, -0.0013887316454201936722, !P1 ;  /* 0xbab6061a161b7808 */ /* 0x000fe20004800000 */
[----:B------:R-:W-:Y:S01]  /*15e0*/  FMUL R16, R15, R15 ;  /* 0x0000000f0f107220 */ /* 0x000fe20000400000 */
[----:B------:R-:W-:-:S03]  /*15f0*/  FSEL R23, RZ, -0.5, !P1 ;  /* 0xbf000000ff177808 */ /* 0x000fc60004800000 */
[----:B------:R-:W-:Y:S01]  /*1600*/  FFMA R27, R16, R25, R27 ;  /* 0x00000019101b7223 */ /* 0x000fe2000000001b */
[----:B------:R-:W-:Y:S02]  /*1610*/  FSEL R25, -R2, 0.041666645556688308716, !P1 ;  /* 0x3d2aaaa502197808 */ /* 0x000fe40004800100 */
[----:B------:R-:W-:Y:S02]  /*1620*/  FSEL R2, R18, 1, P0 ;  /* 0x3f80000012027808 */ /* 0x000fe40000000000 */
[----:B------:R-:W-:Y:S01]  /*1630*/  LOP3.LUT P0, RZ, R9, 0x2, RZ, 0xc0, !PT ;  /* 0x0000000209ff7812 */ /* 0x000fe2000780c0ff */
[----:B------:R-:W-:Y:S02]  /*1640*/  FFMA R25, R16, R27, R25 ;  /* 0x0000001b10197223 */ /* 0x000fe40000000019 */
[----:B------:R-:W-:Y:S01]  /*1650*/  FFMA R9, R14, R2, RZ ;  /* 0x000000020e097223 */ /* 0x000fe200000000ff */
[C---:B------:R-:W-:Y:S01]  /*1660*/  FSEL R14, R15.reuse, 1, !P1 ;  /* 0x3f8000000f0e7808 */ /* 0x040fe20004800000 */
[----:B------:R-:W-:Y:S01]  /*1670*/  FFMA R23, R16, R25, R23 ;  /* 0x0000001910177223 */ /* 0x000fe20000000017 */
[----:B------:R-:W-:Y:S01]  /*1680*/  FSEL R15, R15, R16, !P1 ;  /* 0x000000100f0f7208 */ /* 0x000fe20004800000 */
[----:B------:R-:W-:Y:S01]  /*1690*/  FFMA R9, R9, R17, R2 ;  /* 0x0000001109097223 */ /* 0x000fe20000000002 */
[----:B------:R-:W-:-:S03]  /*16a0*/  LOP3.LUT P1, RZ, R5, 0x2, RZ, 0xc0, !PT ;  /* 0x0000000205ff7812 */ /* 0x000fc6000782c0ff */
[----:B------:R-:W-:Y:S02]  /*16b0*/  FFMA R14, R15, R23, R14 ;  /* 0x000000170f0e7223 */ /* 0x000fe4000000000e */
[----:B------:R-:W-:Y:S01]  /*16c0*/  @P0 FADD R9, RZ, -R9 ;  /* 0x80000009ff090221 */ /* 0x000fe20000000000 */
[----:B------:R-:W-:Y:S02]  /*16d0*/  HSETP2.EQ.AND P0, PT, |R3|.H0_H0, 0.0584716796875, 0.0584716796875, PT ;  /* 0x2b7c2b7c03007434 */ /* 0x000fe40003f02a00 */
[----:B------:R-:W-:-:S03]  /*16e0*/  FSEL R14, R14, -R14, !P1 ;  /* 0x8000000e0e0e7208 */ /* 0x000fc60004800000 */
[----:B------:R-:W0:Y:S01]  /*16f0*/  F2F.F16.F32 R9, -R9 ;  /* 0x8000000900097304 */ /* 0x000e220000200800 */
[----:B------:R-:W-:Y:S02]  /*1700*/  F2FP.F16.F32.PACK_AB R14, RZ, R14 ;  /* 0x0000000eff0e723e */ /* 0x000fe400000000ff */
[----:B------:R-:W-:-:S05]  /*1710*/  SEL R3, RZ, 0x3c00, !P0 ;  /* 0x00003c00ff037807 */ /* 0x000fca0004000000 */
[----:B------:R-:W-:Y:S02]  /*1720*/  HFMA2 R14, R3.H0_H0, 0.00048828125, 0.00048828125, R14.H0_H0 ;  /* 0x10001000030e7831 */ /* 0x000fe4000004080e */
[----:B------:R-:W-:-:S03]  /*1730*/  IMAD.WIDE R2, R4, 0x2, R10 ;  /* 0x0000000204027825 */ /* 0x000fc600078e020a */
[----:B------:R-:W-:Y:S01]  /*1740*/  PRMT R5, R14, 0x7610, R5 ;  /* 0x000076100e057816 */ /* 0x000fe20000000005 */
[----:B0-----:R0:W-:Y:S04]  /*1750*/  STG.E.U16 desc[UR8][R12.64], R9 ;  /* 0x000000090c007986 */ /* 0x0011e8000c101508 */
[----:B------:R0:W-:Y:S04]  /*1760*/  STG.E.U16 desc[UR8][R10.64], R14 ;  /* 0x0000000e0a007986 */ /* 0x0001e8000c101508 */
[----:B------:R0:W-:Y:S01]  /*1770*/  STG.E.U16 desc[UR8][R2.64], R5 ;  /* 0x0000000502007986 */ /* 0x0001e2000c101508 */
[----:B------:R-:W-:Y:S05]  /*1780*/  BRA.U UP0, `(.L_x_14) ;  /* 0xffffffe900587547 */ /* 0x000fea000b83ffff */
[----:B------:R-:W-:Y:S05]  /*1790*/  EXIT ;  /* 0x000000000000794d */ /* 0x000fea0003800000 */
        .weak           $__internal_0_$__cuda_sm20_div_rn_f64_full
        .type           $__internal_0_$__cuda_sm20_div_rn_f64_full,@function
        .size           $__internal_0_$__cuda_sm20_div_rn_f64_full,($_Z14ComputeTwiddleP6__halfi$__internal_trig_reduction_slowpathd - $__internal_0_$__cuda_sm20_div_rn_f64_full)
$__internal_0_$__cuda_sm20_div_rn_f64_full:
[C---:B------:R-:W-:Y:S01]  /*17a0*/  FSETP.GEU.AND P0, PT, |R21|.reuse, 1.469367938527859385e-39, PT ;  /* 0x001000001500780b */ /* 0x040fe20003f0e200 */
[--C-:B------:R-:W-:Y:S01]  /*17b0*/  IMAD.MOV.U32 R12, RZ, RZ, R20.reuse ;  /* 0x000000ffff0c7224 */ /* 0x100fe200078e0014 */
[----:B------:R-:W-:Y:S01]  /*17c0*/  LOP3.LUT R2, R21, 0x800fffff, RZ, 0xc0, !PT ;  /* 0x800fffff15027812 */ /* 0x000fe200078ec0ff */
[----:B------:R-:W-:Y:S01]  /*17d0*/  IMAD.MOV.U32 R13, RZ, RZ, R21 ;  /* 0x000000ffff0d7224 */ /* 0x000fe200078e0015 */
[C---:B------:R-:W-:Y:S01]  /*17e0*/  FSETP.GEU.AND P2, PT, |R9|.reuse, 1.469367938527859385e-39, PT ;  /* 0x001000000900780b */ /* 0x040fe20003f4e200 */
[----:B------:R-:W-:Y:S01]  /*17f0*/  IMAD.MOV.U32 R16, RZ, RZ, 0x1 ;  /* 0x00000001ff107424 */ /* 0x000fe200078e00ff */
[----:B------:R-:W-:Y:S01]  /*1800*/  LOP3.LUT R3, R2, 0x3ff00000, RZ, 0xfc, !PT ;  /* 0x3ff0000002037812 */ /* 0x000fe200078efcff */
[----:B------:R-:W-:Y:S01]  /*1810*/  IMAD.MOV.U32 R2, RZ, RZ, R20 ;  /* 0x000000ffff027224 */ /* 0x000fe200078e0014 */
[----:B------:R-:W-:Y:S01]  /*1820*/  LOP3.LUT R15, R9, 0x7ff00000, RZ, 0xc0, !PT ;  /* 0x7ff00000090f7812 */ /* 0x000fe200078ec0ff */
[----:B------:R-:W-:Y:S01]  /*1830*/  IMAD.MOV.U32 R5, RZ, RZ, 0x1ca00000 ;  /* 0x1ca00000ff057424 */ /* 0x000fe200078e00ff */
[----:B------:R-:W-:Y:S01]  /*1840*/  LOP3.LUT R24, R21, 0x7ff00000, RZ, 0xc0, !PT ;  /* 0x7ff0000015187812 */ /* 0x000fe200078ec0ff */
[----:B------:R-:W-:Y:S02]  /*1850*/  BSSY.RECONVERGENT B1, `(.L_x_15) ;  /* 0x000004e000017945 */ /* 0x000fe40003800200 */
[----:B------:R-:W-:Y:S01]  /*1860*/  @!P0 DMUL R2, R12, 8.98846567431157953865e+307 ;  /* 0x7fe000000c028828 */ /* 0x000fe20000000000 */
[----:B------:R-:W-:Y:S01]  /*1870*/  ISETP.GE.U32.AND P1, PT, R15, R24, PT ;  /* 0x000000180f00720c */ /* 0x000fe20003f26070 */
[----:B------:R-:W-:-:S02]  /*1880*/  IMAD.MOV.U32 R25, RZ, RZ, R15 ;  /* 0x000000ffff197224 */ /* 0x000fc400078e000f */
[----:B------:R-:W-:Y:S02]  /*1890*/  @!P2 LOP3.LUT R18, R13, 0x7ff00000, RZ, 0xc0, !PT ;  /* 0x7ff000000d12a812 */ /* 0x000fe400078ec0ff */
[----:B------:R-:W0:Y:S02]  /*18a0*/  MUFU.RCP64H R17, R3 ;  /* 0x0000000300117308 */ /* 0x000e240000001800 */
[----:B------:R-:W-:Y:S02]  /*18b0*/  @!P2 ISETP.GE.U32.AND P3, PT, R15, R18, PT ;  /* 0x000000120f00a20c */ /* 0x000fe40003f66070 */
[----:B------:R-:W-:Y:S02]  /*18c0*/  @!P0 LOP3.LUT R24, R3, 0x7ff00000, RZ, 0xc0, !PT ;  /* 0x7ff0000003188812 */ /* 0x000fe400078ec0ff */
[----:B------:R-:W-:-:S04]  /*18d0*/  @!P2 SEL R19, R5, 0x63400000, !P3 ;  /* 0x634000000513a807 */ /* 0x000fc80005800000 */
[----:B------:R-:W-:-:S04]  /*18e0*/  @!P2 LOP3.LUT R22, R19, 0x80000000, R9, 0xf8, !PT ;  /* 0x800000001316a812 */ /* 0x000fc800078ef809 */
[----:B------:R-:W-:Y:S01]  /*18f0*/  @!P2 LOP3.LUT R23, R22, 0x100000, RZ, 0xfc, !PT ;  /* 0x001000001617a812 */ /* 0x000fe200078efcff */
[----:B------:R-:W-:Y:S01]  /*1900*/  @!P2 IMAD.MOV.U32 R22, RZ, RZ, RZ ;  /* 0x000000ffff16a224 */ /* 0x000fe200078e00ff */
[----:B0-----:R-:W-:-:S08]  /*1910*/  DFMA R10, R16, -R2, 1 ;  /* 0x3ff00000100a742b */ /* 0x001fd00000000802 */
[----:B------:R-:W-:-:S08]  /*1920*/  DFMA R10, R10, R10, R10 ;  /* 0x0000000a0a0a722b */ /* 0x000fd0000000000a */
[----:B------:R-:W-:Y:S01]  /*1930*/  DFMA R16, R16, R10, R16 ;  /* 0x0000000a1010722b */ /* 0x000fe20000000010 */
[----:B------:R-:W-:Y:S01]  /*1940*/  SEL R11, R5, 0x63400000, !P1 ;  /* 0x63400000050b7807 */ /* 0x000fe20004800000 */
[----:B------:R-:W-:-:S03]  /*1950*/  IMAD.MOV.U32 R10, RZ, RZ, R8 ;  /* 0x000000ffff0a7224 */ /* 0x000fc600078e0008 */
[----:B------:R-:W-:-:S03]  /*1960*/  LOP3.LUT R11, R11, 0x800fffff, R9, 0xf8, !PT ;  /* 0x800fffff0b0b7812 */ /* 0x000fc600078ef809 */
[----:B------:R-:W-:-:S03]  /*1970*/  DFMA R18, R16, -R2, 1 ;  /* 0x3ff000001012742b */ /* 0x000fc60000000802 */
[----:B------:R-:W-:-:S05]  /*1980*/  @!P2 DFMA R10, R10, 2, -R22 ;  /* 0x400000000a0aa82b */ /* 0x000fca0000000816 */
[----:B------:R-:W-:-:S05]  /*1990*/  DFMA R18, R16, R18, R16 ;  /* 0x000000121012722b */ /* 0x000fca0000000010 */
[----:B------:R-:W-:-:S03]  /*19a0*/  @!P2 LOP3.LUT R25, R11, 0x7ff00000, RZ, 0xc0, !PT ;  /* 0x7ff000000b19a812 */ /* 0x000fc600078ec0ff */
[----:B------:R-:W-:Y:S02]  /*19b0*/  DMUL R16, R18, R10 ;  /* 0x0000000a12107228 */ /* 0x000fe40000000000 */
[----:B------:R-:W-:-:S05]  /*19c0*/  VIADD R26, R25, 0xffffffff ;  /* 0xffffffff191a7836 */ /* 0x000fca0000000000 */
[----:B------:R-:W-:Y:S01]  /*19d0*/  ISETP.GT.U32.AND P0, PT, R26, 0x7feffffe, PT ;  /* 0x7feffffe1a00780c */ /* 0x000fe20003f04070 */
[----:B------:R-:W-:Y:S01]  /*19e0*/  VIADD R26, R24, 0xffffffff ;  /* 0xffffffff181a7836 */ /* 0x000fe20000000000 */
[----:B------:R-:W-:-:S04]  /*19f0*/  DFMA R22, R16, -R2, R10 ;  /* 0x800000021016722b */ /* 0x000fc8000000000a */
[----:B------:R-:W-:-:S04]  /*1a00*/  ISETP.GT.U32.OR P0, PT, R26, 0x7feffffe, P0 ;  /* 0x7feffffe1a00780c */ /* 0x000fc80000704470 */
[----:B------:R-:W-:-:S09]  /*1a10*/  DFMA R22, R18, R22, R16 ;  /* 0x000000161216722b */ /* 0x000fd20000000010 */
[----:B------:R-:W-:Y:S05]  /*1a20*/  @P0 BRA `(.L_x_16) ;  /* 0x00000000006c0947 */ /* 0x000fea0003800000 */
[----:B------:R-:W-:-:S04]  /*1a30*/  LOP3.LUT R16, R13, 0x7ff00000, RZ, 0xc0, !PT ;  /* 0x7ff000000d107812 */ /* 0x000fc800078ec0ff */
[CC--:B------:R-:W-:Y:S02]  /*1a40*/  VIADDMNMX R8, R15.reuse, -R16.reuse, 0xb9600000, !PT ;  /* 0xb96000000f087446 */ /* 0x0c0fe40007800910 */
[----:B------:R-:W-:Y:S02]  /*1a50*/  ISETP.GE.U32.AND P0, PT, R15, R16, PT ;  /* 0x000000100f00720c */ /* 0x000fe40003f06070 */
[----:B------:R-:W-:Y:S02]  /*1a60*/  VIMNMX R8, PT, PT, R8, 0x46a00000, PT ;  /* 0x46a0000008087848 */ /* 0x000fe40003fe0100 */
[----:B------:R-:W-:-:S05]  /*1a70*/  SEL R5, R5, 0x63400000, !P0 ;  /* 0x6340000005057807 */ /* 0x000fca0004000000 */
[----:B------:R-:W-:Y:S02]  /*1a80*/  IMAD.IADD R5, R8, 0x1, -R5 ;  /* 0x0000000108057824 */ /* 0x000fe400078e0a05 */
[----:B------:R-:W-:Y:S02]  /*1a90*/  IMAD.MOV.U32 R8, RZ, RZ, RZ ;  /* 0x000000ffff087224 */ /* 0x000fe400078e00ff */
[----:B------:R-:W-:-:S06]  /*1aa0*/  VIADD R9, R5, 0x7fe00000 ;  /* 0x7fe0000005097836 */ /* 0x000fcc0000000000 */
[----:B------:R-:W-:-:S10]  /*1ab0*/  DMUL R16, R22, R8 ;  /* 0x0000000816107228 */ /* 0x000fd40000000000 */
[----:B------:R-:W-:-:S13]  /*1ac0*/  FSETP.GTU.AND P0, PT, |R17|, 1.469367938527859385e-39, PT ;  /* 0x001000001100780b */ /* 0x000fda0003f0c200 */
[----:B------:R-:W-:Y:S05]  /*1ad0*/  @P0 BRA `(.L_x_17) ;  /* 0x0000000000940947 */ /* 0x000fea0003800000 */
[----:B------:R-:W-:Y:S01]  /*1ae0*/  DFMA R2, R22, -R2, R10 ;  /* 0x800000021602722b */ /* 0x000fe2000000000a */
[----:B------:R-:W-:-:S09]  /*1af0*/  IMAD.MOV.U32 R8, RZ, RZ, RZ ;  /* 0x000000ffff087224 */ /* 0x000fd200078e00ff */
[C---:B------:R-:W-:Y:S02]  /*1b00*/  FSETP.NEU.AND P0, PT, R3.reuse, RZ, PT ;  /* 0x000000ff0300720b */ /* 0x040fe40003f0d000 */
[----:B------:R-:W-:-:S04]  /*1b10*/  LOP3.LUT R13, R3, 0x80000000, R13, 0x48, !PT ;  /* 0x80000000030d7812 */ /* 0x000fc800078e480d */
[----:B------:R-:W-:-:S07]  /*1b20*/  LOP3.LUT R9, R13, R9, RZ, 0xfc, !PT ;  /* 0x000000090d097212 */ /* 0x000fce00078efcff */
[----:B------:R-:W-:Y:S05]  /*1b30*/  @!P0 BRA `(.L_x_17) ;  /* 0x00000000007c8947 */ /* 0x000fea0003800000 */
[----:B------:R-:W-:Y:S01]  /*1b40*/  IMAD.MOV R3, RZ, RZ, -R5 ;  /* 0x000000ffff037224 */ /* 0x000fe200078e0a05 */
[----:B------:R-:W-:Y:S01]  /*1b50*/  DMUL.RP R8, R22, R8 ;  /* 0x0000000816087228 */ /* 0x000fe20000008000 */
[----:B------:R-:W-:Y:S01]  /*1b60*/  IMAD.MOV.U32 R2, RZ, RZ, RZ ;  /* 0x000000ffff027224 */ /* 0x000fe200078e00ff */
[----:B------:R-:W-:-:S05]  /*1b70*/  IADD3 R5, PT, PT, -R5, -0x43300000, RZ ;  /* 0xbcd0000005057810 */ /* 0x000fca0007ffe1ff */
[----:B------:R-:W-:-:S03]  /*1b80*/  DFMA R2, R16, -R2, R22 ;  /* 0x800000021002722b */ /* 0x000fc60000000016 */
[----:B------:R-:W-:-:S07]  /*1b90*/  LOP3.LUT R13, R9, R13, RZ, 0x3c, !PT ;  /* 0x0000000d090d7212 */ /* 0x000fce00078e3cff */
[----:B------:R-:W-:-:S04]  /*1ba0*/  FSETP.NEU.AND P0, PT, |R3|, R5, PT ;  /* 0x000000050300720b */ /* 0x000fc80003f0d200 */
[----:B------:R-:W-:Y:S02]  /*1bb0*/  FSEL R16, R8, R16, !P0 ;  /* 0x0000001008107208 */ /* 0x000fe40004000000 */
[----:B------:R-:W-:Y:S01]  /*1bc0*/  FSEL R17, R13, R17, !P0 ;  /* 0x000000110d117208 */ /* 0x000fe20004000000 */
[----:B------:R-:W-:Y:S06]  /*1bd0*/  BRA `(.L_x_17) ;  /* 0x0000000000547947 */ /* 0x000fec0003800000 */
.L_x_16:
[----:B------:R-:W-:-:S14]  /*1be0*/  DSETP.NAN.AND P0, PT, R8, R8, PT ;  /* 0x000000080800722a */ /* 0x000fdc0003f08000 */
[----:B------:R-:W-:Y:S05]  /*1bf0*/  @P0 BRA `(.L_x_18) ;  /* 0x0000000000440947 */ /* 0x000fea0003800000 */
[----:B------:R-:W-:-:S14]  /*1c00*/  DSETP.NAN.AND P0, PT, R12, R12, PT ;  /* 0x0000000c0c00722a */ /* 0x000fdc0003f08000 */
[----:B------:R-:W-:Y:S05]  /*1c10*/  @P0 BRA `(.L_x_19) ;  /* 0x0000000000300947 */ /* 0x000fea0003800000 */
[----:B------:R-:W-:Y:S01]  /*1c20*/  ISETP.NE.AND P0, PT, R25, R24, PT ;  /* 0x000000181900720c */ /* 0x000fe20003f05270 */
[----:B------:R-:W-:Y:S02]  /*1c30*/  IMAD.MOV.U32 R16, RZ, RZ, 0x0 ;  /* 0x00000000ff107424 */ /* 0x000fe400078e00ff */
[----:B------:R-:W-:-:S10]  /*1c40*/  IMAD.MOV.U32 R17, RZ, RZ, -0x80000 ;  /* 0xfff80000ff117424 */ /* 0x000fd400078e00ff */
[----:B------:R-:W-:Y:S05]  /*1c50*/  @!P0 BRA `(.L_x_17) ;  /* 0x0000000000348947 */ /* 0x000fea0003800000 */
[----:B------:R-:W-:Y:S02]  /*1c60*/  ISETP.NE.AND P0, PT, R25, 0x7ff00000, PT ;  /* 0x7ff000001900780c */ /* 0x000fe40003f05270 */
[----:B------:R-:W-:Y:S02]  /*1c70*/  LOP3.LUT R17, R9, 0x80000000, R13, 0x48, !PT ;  /* 0x8000000009117812 */ /* 0x000fe400078e480d */
[----:B------:R-:W-:-:S13]  /*1c80*/  ISETP.EQ.OR P0, PT, R24, RZ, !P0 ;  /* 0x000000ff1800720c */ /* 0x000fda0004702670 */
[----:B------:R-:W-:Y:S01]  /*1c90*/  @P0 LOP3.LUT R2, R17, 0x7ff00000, RZ, 0xfc, !PT ;  /* 0x7ff0000011020812 */ /* 0x000fe200078efcff */
[----:B------:R-:W-:Y:S02]  /*1ca0*/  @!P0 IMAD.MOV.U32 R16, RZ, RZ, RZ ;  /* 0x000000ffff108224 */ /* 0x000fe400078e00ff */
[----:B------:R-:W-:Y:S02]  /*1cb0*/  @P0 IMAD.MOV.U32 R16, RZ, RZ, RZ ;  /* 0x000000ffff100224 */ /* 0x000fe400078e00ff */
[----:B------:R-:W-:Y:S01]  /*1cc0*/  @P0 IMAD.MOV.U32 R17, RZ, RZ, R2 ;  /* 0x000000ffff110224 */ /* 0x000fe200078e0002 */
[----:B------:R-:W-:Y:S06]  /*1cd0*/  BRA `(.L_x_17) ;  /* 0x0000000000147947 */ /* 0x000fec0003800000 */
.L_x_19:
[----:B------:R-:W-:Y:S01]  /*1ce0*/  LOP3.LUT R17, R13, 0x80000, RZ, 0xfc, !PT ;  /* 0x000800000d117812 */ /* 0x000fe200078efcff */
[----:B------:R-:W-:Y:S01]  /*1cf0*/  IMAD.MOV.U32 R16, RZ, RZ, R12 ;  /* 0x000000ffff107224 */ /* 0x000fe200078e000c */
[----:B------:R-:W-:Y:S06]  /*1d00*/  BRA `(.L_x_17) ;  /* 0x0000000000087947 */ /* 0x000fec0003800000 */
.L_x_18:
[----:B------:R-:W-:Y:S01]  /*1d10*/  LOP3.LUT R17, R9, 0x80000, RZ, 0xfc, !PT ;  /* 0x0008000009117812 */ /* 0x000fe200078efcff */
[----:B------:R-:W-:-:S07]  /*1d20*/  IMAD.MOV.U32 R16, RZ, RZ, R8 ;  /* 0x000000ffff107224 */ /* 0x000fce00078e0008 */
.L_x_17:
[----:B------:R-:W-:Y:S05]  /*1d30*/  BSYNC.RECONVERGENT B1 ;  /* 0x0000000000017941 */ /* 0x000fea0003800200 */
.L_x_15:
[----:B------:R-:W-:Y:S02]  /*1d40*/  IMAD.MOV.U32 R15, RZ, RZ, 0x0 ;  /* 0x00000000ff0f7424 */ /* 0x000fe400078e00ff */
[----:B------:R-:W-:Y:S02]  /*1d50*/  IMAD.MOV.U32 R2, RZ, RZ, R16 ;  /* 0x000000ffff027224 */ /* 0x000fe400078e0010 */
[----:B------:R-:W-:Y:S01]  /*1d60*/  IMAD.MOV.U32 R3, RZ, RZ, R17 ;  /* 0x000000ffff037224 */ /* 0x000fe200078e0011 */
[----:B------:R-:W-:Y:S06]  /*1d70*/  RET.REL.NODEC R14 `(_Z14ComputeTwiddleP6__halfi) ;  /* 0xffffffe00ea07950 */ /* 0x000fec0003c3ffff */
        .type           $_Z14ComputeTwiddleP6__halfi$__internal_trig_reduction_slowpathd,@function
        .size           $_Z14ComputeTwiddleP6__halfi$__internal_trig_reduction_slowpathd,(.L_x_29 - $_Z14ComputeTwiddleP6__halfi$__internal_trig_reduction_slowpathd)
$_Z14ComputeTwiddleP6__halfi$__internal_trig_reduction_slowpathd:
[--C-:B------:R-:W-:Y:S01]  /*1d80*/  SHF.R.U32.HI R9, RZ, 0x14, R5.reuse ;  /* 0x00000014ff097819 */ /* 0x100fe20000011605 */
[----:B------:R-:W-:Y:S02]  /*1d90*/  IMAD.MOV.U32 R17, RZ, RZ, R5 ;  /* 0x000000ffff117224 */ /* 0x000fe400078e0005 */
[----:B------:R-:W-:Y:S01]  /*1da0*/  IMAD.MOV.U32 R10, RZ, RZ, RZ ;  /* 0x000000ffff0a7224 */ /* 0x000fe200078e00ff */
[----:B------:R-:W-:-:S04]  /*1db0*/  LOP3.LUT R11, R9, 0x7ff, RZ, 0xc0, !PT ;  /* 0x000007ff090b7812 */ /* 0x000fc800078ec0ff */
[----:B------:R-:W-:-:S13]  /*1dc0*/  ISETP.NE.AND P0, PT, R11, 0x7ff, PT ;  /* 0x000007ff0b00780c */ /* 0x000fda0003f05270 */
[----:B------:R-:W-:Y:S05]  /*1dd0*/  @!P0 BRA `(.L_x_20) ;  /* 0x0000000800688947 */ /* 0x000fea0003800000 */
[----:B------:R-:W-:Y:S01]  /*1de0*/  VIADD R10, R11, 0xfffffc00 ;  /* 0xfffffc000b0a7836 */ /* 0x000fe20000000000 */
[----:B------:R-:W-:Y:S01]  /*1df0*/  BSSY.RECONVERGENT B2, `(.L_x_21) ;  /* 0x0000034000027945 */ /* 0x000fe20003800200 */
[----:B------:R-:W-:-:S03]  /*1e00*/  CS2R R14, SRZ ;  /* 0x00000000000e7805 */ /* 0x000fc6000001ff00 */
[----:B------:R-:W-:Y:S02]  /*1e10*/  SHF.R.U32.HI R18, RZ, 0x6, R10 ;  /* 0x00000006ff127819 */ /* 0x000fe4000001160a */
[----:B------:R-:W-:Y:S02]  /*1e20*/  ISETP.GE.U32.AND P0, PT, R10, 0x80, PT ;  /* 0x000000800a00780c */ /* 0x000fe40003f06070 */
[C---:B------:R-:W-:Y:S02]  /*1e30*/  IADD3 R10, PT, PT, -R18.reuse, 0x13, RZ ;  /* 0x00000013120a7810 */ /* 0x040fe40007ffe1ff */
[----:B------:R-:W-:Y:S02]  /*1e40*/  IADD3 R27, PT, PT, -R18, 0xf, RZ ;  /* 0x0000000f121b7810 */ /* 0x000fe40007ffe1ff */
[----:B------:R-:W-:Y:S01]  /*1e50*/  SEL R11, R10, 0x12, P0 ;  /* 0x000000120a0b7807 */ /* 0x000fe20000000000 */
[----:B------:R-:W-:-:S03]  /*1e60*/  VIADD R10, R1, 0x20 ;  /* 0x00000020010a7836 */ /* 0x000fc60000000000 */
[----:B------:R-:W-:-:S13]  /*1e70*/  ISETP.GE.AND P0, PT, R27, R11, PT ;  /* 0x0000000b1b00720c */ /* 0x000fda0003f06270 */
[----:B------:R-:W-:Y:S05]  /*1e80*/  @P0 BRA `(.L_x_22) ;  /* 0x0000000000a80947 */ /* 0x000fea0003800000 */
[----:B------:R-:W0:Y:S01]  /*1e90*/  LDC.64 R12, c[0x0][0x358] ;  /* 0x0000d600ff0c7b82 */ /* 0x000e220000000a00 */
[----:B------:R-:W-:Y:S01]  /*1ea0*/  IADD3 R18, PT, PT, RZ, -R18, -R11 ;  /* 0x80000012ff127210 */ /* 0x000fe20007ffe80b */
[----:B------:R-:W-:Y:S01]  /*1eb0*/  BSSY.RECONVERGENT B3, `(.L_x_23) ;  /* 0x0000021000037945 */ /* 0x000fe20003800200 */
[C---:B------:R-:W-:Y:S01]  /*1ec0*/  SHF.L.U64.HI R11, R16.reuse, 0xb, R17 ;  /* 0x0000000b100b7819 */ /* 0x040fe20000010211 */
[----:B------:R-:W-:Y:S01]  /*1ed0*/  IMAD.SHL.U32 R19, R16, 0x800, RZ ;  /* 0x0000080010137824 */ /* 0x000fe200078e00ff */
[----:B------:R-:W-:Y:S01]  /*1ee0*/  CS2R R14, SRZ ;  /* 0x00000000000e7805 */ /* 0x000fe2000001ff00 */
[----:B------:R-:W-:Y:S01]  /*1ef0*/  IMAD.MOV.U32 R25, RZ, RZ, RZ ;  /* 0x000000ffff197224 */ /* 0x000fe200078e00ff */
[----:B------:R-:W-:-:S07]  /*1f00*/  LOP3.LUT R11, R11, 0x80000000, RZ, 0xfc, !PT ;  /* 0x800000000b0b7812 */ /* 0x000fce00078efcff */
.L_x_24:
[----:B------:R-:W1:Y:S01]  /*1f10*/  LDC.64 R16, c[0x4][0x8] ;  /* 0x01000200ff107b82 */ /* 0x000e620000000a00 */
[----:B0-----:R-:W-:Y:S02]  /*1f20*/  R2UR UR6, R12 ;  /* 0x000000000c0672ca */ /* 0x001fe400000e0000 */
[----:B------:R-:W-:Y:S01]  /*1f30*/  R2UR UR7, R13 ;  /* 0x000000000d0772ca */ /* 0x000fe200000e0000 */
[----:B-1----:R-:W-:-:S12]  /*1f40*/  IMAD.WIDE R16, R27, 0x8, R16 ;  /* 0x000000081b107825 */ /* 0x002fd800078e0210 */
[----:B------:R-:W2:Y:S01]  /*1f50*/  LDG.E.64.CONSTANT R16, desc[UR6][R16.64] ;  /* 0x0000000610107981 */ /* 0x000ea2000c1e9b00 */
[----:B------:R-:W-:Y:S02]  /*1f60*/  VIADD R18, R18, 0x1 ;  /* 0x0000000112127836 */ /* 0x000fe40000000000 */
[----:B------:R-:W-:Y:S02]  /*1f70*/  VIADD R27, R27, 0x1 ;  /* 0x000000011b1b7836 */ /* 0x000fe40000000000 */
[----:B--2---:R-:W-:-:S04]  /*1f80*/  IMAD.WIDE.U32 R14, P3, R16, R19, R14 ;  /* 0x00000013100e7225 */ /* 0x004fc8000786000e */
[----:B------:R-:W-:Y:S02]  /*1f90*/  IMAD R29, R16, R11, RZ ;  /* 0x0000000b101d7224 */ /* 0x000fe400078e02ff */
[CC--:B------:R-:W-:Y:S02]  /*1fa0*/  IMAD R24, R17.reuse, R19.reuse, RZ ;  /* 0x0000001311187224 */ /* 0x0c0fe400078e02ff */
[----:B------:R-:W-:Y:S01]  /*1fb0*/  IMAD.HI.U32 R26, R17, R19, RZ ;  /* 0x00000013111a7227 */ /* 0x000fe200078e00ff */
[----:B------:R-:W-:-:S03]  /*1fc0*/  IADD3 R15, P0, PT, R29, R15, RZ ;  /* 0x0000000f1d0f7210 */ /* 0x000fc60007f1e0ff */
[----:B------:R-:W-:Y:S01]  /*1fd0*/  IMAD R29, R25, 0x8, R10 ;  /* 0x00000008191d7824 */ /* 0x000fe200078e020a */
[----:B------:R-:W-:Y:S01]  /*1fe0*/  IADD3 R15, P1, PT, R24, R15, RZ ;  /* 0x0000000f180f7210 */ /* 0x000fe20007f3e0ff */
[----:B------:R-:W-:-:S04]  /*1ff0*/  IMAD.HI.U32 R24, R16, R11, RZ ;  /* 0x0000000b10187227 */ /* 0x000fc800078e00ff */
[----:B------:R-:W-:Y:S01]  /*2000*/  IMAD.X R16, RZ, RZ, R24, P3 ;  /* 0x000000ffff107224 */ /* 0x000fe200018e0618 */
[----:B------:R0:W-:Y:S01]  /*2010*/  STL.64 [R29], R14 ;  /* 0x0000000e1d007387 */ /* 0x0001e20000100a00 */
[----:B------:R-:W-:-:S03]  /*2020*/  IMAD.HI.U32 R24, R17, R11, RZ ;  /* 0x0000000b11187227 */ /* 0x000fc600078e00ff */
[----:B------:R-:W-:Y:S01]  /*2030*/  IADD3.X R16, P0, PT, R26, R16, RZ, P0, !PT ;  /* 0x000000101a107210 */ /* 0x000fe2000071e4ff */
[----:B------:R-:W-:Y:S02]  /*2040*/  IMAD R17, R17, R11, RZ ;  /* 0x0000000b11117224 */ /* 0x000fe400078e02ff */
[----:B------:R-:W-:-:S03]  /*2050*/  VIADD R25, R25, 0x1 ;  /* 0x0000000119197836 */ /* 0x000fc60000000000 */
[----:B------:R-:W-:Y:S01]  /*2060*/  IADD3.X R17, P1, PT, R17, R16, RZ, P1, !PT ;  /* 0x0000001011117210 */ /* 0x000fe20000f3e4ff */
[----:B------:R-:W-:Y:S01]  /*2070*/  IMAD.X R16, RZ, RZ, R24, P0 ;  /* 0x000000ffff107224 */ /* 0x000fe200000e0618 */
[----:B------:R-:W-:-:S03]  /*2080*/  ISETP.NE.AND P0, PT, R18, -0xf, PT ;  /* 0xfffffff11200780c */ /* 0x000fc60003f05270 */
[----:B0-----:R-:W-:Y:S02]  /*2090*/  IMAD.X R15, RZ, RZ, R16, P1 ;  /* 0x000000ffff0f7224 */ /* 0x001fe400008e0610 */
[----:B------:R-:W-:-:S08]  /*20a0*/  IMAD.MOV.U32 R14, RZ, RZ, R17 ;  /* 0x000000ffff0e7224 */ /* 0x000fd000078e0011 */
[----:B------:R-:W-:Y:S05]  /*20b0*/  @P0 BRA `(.L_x_24) ;  /* 0xfffffffc00940947 */ /* 0x000fea000383ffff */
[----:B------:R-:W-:Y:S05]  /*20c0*/  BSYNC.RECONVERGENT B3 ;  /* 0x0000000000037941 */ /* 0x000fea0003800200 */
.L_x_23:
[----:B------:R-:W-:-:S05]  /*20d0*/  LOP3.LUT R11, R9, 0x7ff, RZ, 0xc0, !PT ;  /* 0x000007ff090b7812 */ /* 0x000fca00078ec0ff */
[----:B------:R-:W-:-:S05]  /*20e0*/  VIADD R11, R11, 0xfffffc00 ;  /* 0xfffffc000b0b7836 */ /* 0x000fca0000000000 */
[----:B------:R-:W-:Y:S02]  /*20f0*/  SHF.R.U32.HI R12, RZ, 0x6, R11 ;  /* 0x00000006ff0c7819 */ /* 0x000fe4000001160b */
[----:B------:R-:W-:Y:S02]  /*2100*/  ISETP.GE.U32.AND P0, PT, R11, 0x80, PT ;  /* 0x000000800b00780c */ /* 0x000fe40003f06070 */
[----:B------:R-:W-:-:S04]  /*2110*/  IADD3 R12, PT, PT, -R12, 0x13, RZ ;  /* 0x000000130c0c7810 */ /* 0x000fc80007ffe1ff */
[----:B------:R-:W-:-:S07]  /*2120*/  SEL R27, R12, 0x12, P0 ;  /* 0x000000120c1b7807 */ /* 0x000fce0000000000 */
.L_x_22:
[----:B------:R-:W-:Y:S05]  /*2130*/  BSYNC.RECONVERGENT B2 ;  /* 0x0000000000027941 */ /* 0x000fea0003800200 */
.L_x_21:
[C---:B------:R-:W-:Y:S02]  /*2140*/  LOP3.LUT R11, R9.reuse, 0x7ff, RZ, 0xc0, !PT ;  /* 0x000007ff090b7812 */ /* 0x040fe400078ec0ff */
[----:B------:R-:W-:-:S03]  /*2150*/  LOP3.LUT P0, R19, R9, 0x3f, RZ, 0xc0, !PT ;  /* 0x0000003f09137812 */ /* 0x000fc6000780c0ff */
[----:B------:R-:W-:-:S05]  /*2160*/  VIADD R11, R11, 0xfffffc00 ;  /* 0xfffffc000b0b7836 */ /* 0x000fca0000000000 */
[----:B------:R-:W-:-:S05]  /*2170*/  SHF.R.U32.HI R12, RZ, 0x6, R11 ;  /* 0x00000006ff0c7819 */ /* 0x000fca000001160b */
[----:B------:R-:W-:-:S04]  /*2180*/  IMAD.IADD R25, R12, 0x1, R27 ;  /* 0x000000010c197824 */ /* 0x000fc800078e021b */
[----:B------:R-:W-:-:S05]  /*2190*/  IMAD.U32 R25, R25, 0x8, R10 ;  /* 0x0000000819197824 */ /* 0x000fca00078e000a */
[----:B------:R0:W-:Y:S04]  /*21a0*/  STL.64 [R25+-0x78], R14 ;  /* 0xffff880e19007387 */ /* 0x0001e80000100a00 */
[----:B------:R-:W2:Y:S04]  /*21b0*/  @P0 LDL.64 R16, [R1+0x28] ;  /* 0x0000280001100983 */ /* 0x000ea80000100a00 */
[----:B------:R-:W3:Y:S04]  /*21c0*/  LDL.64 R12, [R1+0x30] ;  /* 0x00003000010c7983 */ /* 0x000ee80000100a00 */
[----:B------:R-:W4:Y:S01]  /*21d0*/  LDL.64 R10, [R1+0x38] ;  /* 0x00003800010a7983 */ /* 0x000f220000100a00 */
[----:B------:R-:W-:Y:S01]  /*21e0*/  @P0 LOP3.LUT R9, R19, 0x3f, RZ, 0x3c, !PT ;  /* 0x0000003f13090812 */ /* 0x000fe200078e3cff */
[----:B------:R-:W-:Y:S01]  /*21f0*/  BSSY.RECONVERGENT B2, `(.L_x_25) ;  /* 0x0000034000027945 */ /* 0x000fe20003800200 */
[----:B--2---:R-:W-:-:S02]  /*2200*/  @P0 SHF.R.U64 R16, R16, 0x1, R17 ;  /* 0x0000000110100819 */ /* 0x004fc40000001211 */
[----:B------:R-:W-:Y:S02]  /*2210*/  @P0 SHF.R.U32.HI R18, RZ, 0x1, R17 ;  /* 0x00000001ff120819 */ /* 0x000fe40000011611 */
[----:B---3--:R-:W-:Y:S02]  /*2220*/  @P0 SHF.L.U32 R17, R12, R19, RZ ;  /* 0x000000130c110219 */ /* 0x008fe400000006ff */
[----:B0-----:R-:W-:Y:S02]  /*2230*/  @P0 SHF.R.U64 R14, R16, R9, R18 ;  /* 0x00000009100e0219 */ /* 0x001fe40000001212 */
[--C-:B------:R-:W-:Y:S02]  /*2240*/  @P0 SHF.R.U32.HI R28, RZ, 0x1, R13.reuse ;  /* 0x00000001ff1c0819 */ /* 0x100fe4000001160d */
[C-C-:B------:R-:W-:Y:S02]  /*2250*/  @P0 SHF.R.U64 R26, R12.reuse, 0x1, R13.reuse ;  /* 0x000000010c1a0819 */ /* 0x140fe4000000120d */
[----:B------:R-:W-:-:S02]  /*2260*/  @P0 SHF.L.U64.HI R24, R12, R19, R13 ;  /* 0x000000130c180219 */ /* 0x000fc4000001020d */
[----:B------:R-:W-:Y:S02]  /*2270*/  @P0 SHF.R.U32.HI R15, RZ, R9, R18 ;  /* 0x00000009ff0f0219 */ /* 0x000fe40000011612 */
[----:B------:R-:W-:Y:S02]  /*2280*/  @P0 LOP3.LUT R12, R17, R14, RZ, 0xfc, !PT ;  /* 0x0000000e110c0212 */ /* 0x000fe400078efcff */
[----:B----4-:R-:W-:Y:S02]  /*2290*/  @P0 SHF.L.U32 R16, R10, R19, RZ ;  /* 0x000000130a100219 */ /* 0x010fe400000006ff */
[----:B------:R-:W-:Y:S01]  /*22a0*/  @P0 SHF.R.U64 R25, R26, R9, R28 ;  /* 0x000000091a190219 */ /* 0x000fe2000000121c */
[----:B------:R-:W-:Y:S01]  /*22b0*/  IMAD.SHL.U32 R14, R12, 0x4, RZ ;  /* 0x000000040c0e7824 */ /* 0x000fe200078e00ff */
[----:B------:R-:W-:Y:S02]  /*22c0*/  @P0 LOP3.LUT R13, R24, R15, RZ, 0xfc, !PT ;  /* 0x0000000f180d0212 */ /* 0x000fe400078efcff */
[----:B------:R-:W-:-:S02]  /*22d0*/  @P0 SHF.L.U64.HI R18, R10, R19, R11 ;  /* 0x000000130a120219 */ /* 0x000fc4000001020b */
[----:B------:R-:W-:Y:S02]  /*22e0*/  @P0 SHF.R.U32.HI R9, RZ, R9, R28 ;  /* 0x00000009ff090219 */ /* 0x000fe4000001161c */
[----:B------:R-:W-:Y:S02]  /*22f0*/  @P0 LOP3.LUT R10, R16, R25, RZ, 0xfc, !PT ;  /* 0x00000019100a0212 */ /* 0x000fe400078efcff */
[----:B------:R-:W-:Y:S02]  /*2300*/  SHF.L.U64.HI R12, R12, 0x2, R13 ;  /* 0x000000020c0c7819 */ /* 0x000fe4000001020d */
[----:B------:R-:W-:Y:S02]  /*2310*/  @P0 LOP3.LUT R11, R18, R9, RZ, 0xfc, !PT ;  /* 0x00000009120b0212 */ /* 0x000fe400078efcff */
[----:B------:R-:W-:Y:S02]  /*2320*/  SHF.L.W.U32.HI R13, R13, 0x2, R10 ;  /* 0x000000020d0d7819 */ /* 0x000fe40000010e0a */
[----:B------:R-:W-:-:S02]  /*2330*/  IADD3 RZ, P0, PT, RZ, -R14, RZ ;  /* 0x8000000effff7210 */ /* 0x000fc40007f1e0ff */
[----:B------:R-:W-:Y:S02]  /*2340*/  LOP3.LUT R9, RZ, R12, RZ, 0x33, !PT ;  /* 0x0000000cff097212 */ /* 0x000fe400078e33ff */
[----:B------:R-:W-:Y:S02]  /*2350*/  SHF.L.W.U32.HI R10, R10, 0x2, R11 ;  /* 0x000000020a0a7819 */ /* 0x000fe40000010e0b */
[----:B------:R-:W-:Y:S02]  /*2360*/  LOP3.LUT R15, RZ, R13, RZ, 0x33, !PT ;  /* 0x0000000dff0f7212 */ /* 0x000fe400078e33ff */
[----:B------:R-:W-:Y:S02]  /*2370*/  IADD3.X R17, P0, PT, RZ, R9, RZ, P0, !PT ;  /* 0x00000009ff117210 */ /* 0x000fe4000071e4ff */
[----:B------:R-:W-:Y:S02]  /*2380*/  LOP3.LUT R9, RZ, R10, RZ, 0x33, !PT ;  /* 0x0000000aff097212 */ /* 0x000fe400078e33ff */
[----:B------:R-:W-:-:S02]  /*2390*/  IADD3.X R18, P1, PT, RZ, R15, RZ, P0, !PT ;  /* 0x0000000fff127210 */ /* 0x000fc4000073e4ff */
[----:B------:R-:W-:-:S03]  /*23a0*/  ISETP.GT.U32.AND P3, PT, R13, -0x1, PT ;  /* 0xffffffff0d00780c */ /* 0x000fc60003f64070 */
[----:B------:R-:W-:Y:S01]  /*23b0*/  IMAD.X R9, RZ, RZ, R9, P1 ;  /* 0x000000ffff097224 */ /* 0x000fe200008e0609 */
[----:B------:R-:W-:-:S04]  /*23c0*/  ISETP.GT.AND.EX P0, PT, R10, -0x1, PT, P3 ;  /* 0xffffffff0a00780c */ /* 0x000fc80003f04330 */
[----:B------:R-:W-:Y:S02]  /*23d0*/  SEL R9, R10, R9, P0 ;  /* 0x000000090a097207 */ /* 0x000fe40000000000 */
[----:B------:R-:W-:Y:S02]  /*23e0*/  SEL R18, R13, R18, P0 ;  /* 0x000000120d127207 */ /* 0x000fe40000000000 */
[----:B------:R-:W-:Y:S02]  /*23f0*/  ISETP.NE.U32.AND P1, PT, R9, RZ, PT ;  /* 0x000000ff0900720c */ /* 0x000fe40003f25070 */
[----:B------:R-:W-:Y:S02]  /*2400*/  SEL R19, R12, R17, P0 ;  /* 0x000000110c137207 */ /* 0x000fe40000000000 */
[----:B------:R-:W-:Y:S01]  /*2410*/  SEL R13, R18, R9, !P1 ;  /* 0x00000009120d7207 */ /* 0x000fe20004800000 */
[----:B------:R-:W-:-:S05]  /*2420*/  @!P0 IMAD.MOV R14, RZ, RZ, -R14 ;  /* 0x000000ffff0e8224 */ /* 0x000fca00078e0a0e */
[----:B------:R-:W0:Y:S02]  /*2430*/  FLO.U32 R13, R13 ;  /* 0x0000000d000d7300 */ /* 0x000e2400000e0000 */
[C---:B0-----:R-:W-:Y:S02]  /*2440*/  IADD3 R16, PT, PT, -R13.reuse, 0x1f, RZ ;  /* 0x0000001f0d107810 */ /* 0x041fe40007ffe1ff */
[----:B------:R-:W-:-:S03]  /*2450*/  IADD3 R15, PT, PT, -R13, 0x3f, RZ ;  /* 0x0000003f0d0f7810 */ /* 0x000fc60007ffe1ff */
[----:B------:R-:W-:-:S05]  /*2460*/  @P1 IMAD.MOV R15, RZ, RZ, R16 ;  /* 0x000000ffff0f1224 */ /* 0x000fca00078e0210 */
[----:B------:R-:W-:-:S13]  /*2470*/  ISETP.NE.AND P1, PT, R15, RZ, PT ;  /* 0x000000ff0f00720c */ /* 0x000fda0003f25270 */
[----:B------:R-:W-:Y:S05]  /*2480*/  @!P1 BRA `(.L_x_26) ;  /* 0x0000000000289947 */ /* 0x000fea0003800000 */
[C---:B------:R-:W-:Y:S02]  /*2490*/  LOP3.LUT R13, R15.reuse, 0x3f, RZ, 0xc0, !PT ;  /* 0x0000003f0f0d7812 */ /* 0x040fe400078ec0ff */
[--C-:B------:R-:W-:Y:S02]  /*24a0*/  SHF.R.U64 R17, R14, 0x1, R19.reuse ;  /* 0x000000010e117819 */ /* 0x100fe40000001213 */
[----:B------:R-:W-:Y:S02]  /*24b0*/  SHF.R.U32.HI R19, RZ, 0x1, R19 ;  /* 0x00000001ff137819 */ /* 0x000fe40000011613 */
[----:B------:R-:W-:Y:S02]  /*24c0*/  LOP3.LUT R12, R15, 0x3f, RZ, 0xc, !PT ;  /* 0x0000003f0f0c7812 */ /* 0x000fe400078e0cff */
[CC--:B------:R-:W-:Y:S02]  /*24d0*/  SHF.L.U64.HI R14, R18.reuse, R13.reuse, R9 ;  /* 0x0000000d120e7219 */ /* 0x0c0fe40000010209 */
[----:B------:R-:W-:-:S02]  /*24e0*/  SHF.L.U32 R13, R18, R13, RZ ;  /* 0x0000000d120d7219 */ /* 0x000fc400000006ff */
[-CC-:B------:R-:W-:Y:S02]  /*24f0*/  SHF.R.U64 R18, R17, R12.reuse, R19.reuse ;  /* 0x0000000c11127219 */ /* 0x180fe40000001213 */
[----:B------:R-:W-:Y:S02]  /*2500*/  SHF.R.U32.HI R9, RZ, R12, R19 ;  /* 0x0000000cff097219 */ /* 0x000fe40000011613 */
[----:B------:R-:W-:Y:S02]  /*2510*/  LOP3.LUT R18, R13, R18, RZ, 0xfc, !PT ;  /* 0x000000120d127212 */ /* 0x000fe400078efcff */
[----:B------:R-:W-:-:S07]  /*2520*/  LOP3.LUT R9, R14, R9, RZ, 0xfc, !PT ;  /* 0x000000090e097212 */ /* 0x000fce00078efcff */
.L_x_26:
[----:B------:R-:W-:Y:S05]  /*2530*/  BSYNC.RECONVERGENT B2 ;  /* 0x0000000000027941 */ /* 0x000fea0003800200 */
.L_x_25:
[----:B------:R-:W-:Y:S01]  /*2540*/  IMAD.WIDE.U32 R16, R18, 0x2168c235, RZ ;  /* 0x2168c23512107825 */ /* 0x000fe200078e00ff */
[----:B------:R-:W-:-:S03]  /*2550*/  SHF.R.U32.HI R11, RZ, 0x1e, R11 ;  /* 0x0000001eff0b7819 */ /* 0x000fc6000001160b */
[----:B------:R-:W-:Y:S01]  /*2560*/  IMAD.MOV.U32 R12, RZ, RZ, R17 ;  /* 0x000000ffff0c7224 */ /* 0x000fe200078e0011 */
[----:B------:R-:W-:Y:S01]  /*2570*/  IADD3 RZ, P1, PT, R16, R16, RZ ;  /* 0x0000001010ff7210 */ /* 0x000fe20007f3e0ff */
[----:B------:R-:W-:Y:S01]  /*2580*/  IMAD.MOV.U32 R13, RZ, RZ, RZ ;  /* 0x000000ffff0d7224 */ /* 0x000fe200078e00ff */
[----:B------:R-:W-:Y:S01]  /*2590*/  LEA.HI R10, R10, R11, RZ, 0x1 ;  /* 0x0000000b0a0a7211 */ /* 0x000fe200078f08ff */
[----:B------:R-:W-:-:S04]  /*25a0*/  IMAD.HI.U32 R14, R9, -0x36f0255e, RZ ;  /* 0xc90fdaa2090e7827 */ /* 0x000fc800078e00ff */
[----:B------:R-:W-:-:S04]  /*25b0*/  IMAD.WIDE.U32 R12, R18, -0x36f0255e, R12 ;  /* 0xc90fdaa2120c7825 */ /* 0x000fc800078e000c */
[C---:B------:R-:W-:Y:S02]  /*25c0*/  IMAD R17, R9.reuse, -0x36f0255e, RZ ;  /* 0xc90fdaa209117824 */ /* 0x040fe400078e02ff */
[----:B------:R-:W-:-:S04]  /*25d0*/  IMAD.WIDE.U32 R12, P3, R9, 0x2168c235, R12 ;  /* 0x2168c235090c7825 */ /* 0x000fc8000786000c */
[----:B------:R-:W-:Y:S01]  /*25e0*/  IMAD.X R9, RZ, RZ, R14, P3 ;  /* 0x000000ffff097224 */ /* 0x000fe200018e060e */
[----:B------:R-:W-:Y:S02]  /*25f0*/  IADD3 R13, P3, PT, R17, R13, RZ ;  /* 0x0000000d110d7210 */ /* 0x000fe40007f7e0ff */
[----:B------:R-:W-:Y:S02]  /*2600*/  IADD3.X RZ, P1, PT, R12, R12, RZ, P1, !PT ;  /* 0x0000000c0cff7210 */ /* 0x000fe40000f3e4ff */
[C---:B------:R-:W-:Y:S01]  /*2610*/  ISETP.GT.U32.AND P4, PT, R13.reuse, RZ, PT ;  /* 0x000000ff0d00720c */ /* 0x040fe20003f84070 */
[----:B------:R-:W-:Y:S01]  /*2620*/  IMAD.X R9, RZ, RZ, R9, P3 ;  /* 0x000000ffff097224 */ /* 0x000fe200018e0609 */
[----:B------:R-:W-:-:S04]  /*2630*/  IADD3.X R12, P3, PT, R13, R13, RZ, P1, !PT ;  /* 0x0000000d0d0c7210 */ /* 0x000fc80000f7e4ff */
[C---:B------:R-:W-:Y:S01]  /*2640*/  ISETP.GT.AND.EX P1, PT, R9.reuse, RZ, PT, P4 ;  /* 0x000000ff0900720c */ /* 0x040fe20003f24340 */
[----:B------:R-:W-:-:S03]  /*2650*/  IMAD.X R14, R9, 0x1, R9, P3 ;  /* 0x00000001090e7824 */ /* 0x000fc600018e0609 */
[----:B------:R-:W-:Y:S02]  /*2660*/  SEL R12, R12, R13, P1 ;  /* 0x0000000d0c0c7207 */ /* 0x000fe40000800000 */
[----:B------:R-:W-:Y:S02]  /*2670*/  SEL R9, R14, R9, P1 ;  /* 0x000000090e097207 */ /* 0x000fe40000800000 */
[----:B------:R-:W-:Y:S02]  /*2680*/  IADD3 R16, P3, PT, R12, 0x1, RZ ;  /* 0x000000010c107810 */ /* 0x000fe40007f7e0ff */
[----:B------:R-:W-:Y:S02]  /*2690*/  SEL R12, RZ, 0xffffffff, !P1 ;  /* 0xffffffffff0c7807 */ /* 0x000fe40004800000 */
[----:B------:R-:W-:Y:S01]  /*26a0*/  LOP3.LUT P1, R5, R5, 0x80000000, RZ, 0xc0, !PT ;  /* 0x8000000005057812 */ /* 0x000fe2000782c0ff */
[----:B------:R-:W-:Y:S02]  /*26b0*/  IMAD.X R9, RZ, RZ, R9, P3 ;  /* 0x000000ffff097224 */ /* 0x000fe400018e0609 */
[----:B------:R-:W-:Y:S01]  /*26c0*/  IMAD.IADD R12, R12, 0x1, -R15 ;  /* 0x000000010c0c7824 */ /* 0x000fe200078e0a0f */
[----:B------:R-:W-:-:S02]  /*26d0*/  @!P0 LOP3.LUT R5, R5, 0x80000000, RZ, 0x3c, !PT ;  /* 0x8000000005058812 */ /* 0x000fc400078e3cff */
[----:B------:R-:W-:Y:S01]  /*26e0*/  SHF.R.U64 R16, R16, 0xa, R9 ;  /* 0x0000000a10107819 */ /* 0x000fe20000001209 */
[----:B------:R-:W-:-:S03]  /*26f0*/  IMAD.SHL.U32 R12, R12, 0x100000, RZ ;  /* 0x001000000c0c7824 */ /* 0x000fc600078e00ff */
[----:B------:R-:W-:-:S03]  /*2700*/  IADD3 R16, P3, PT, R16, 0x1, RZ ;  /* 0x0000000110107810 */ /* 0x000fc60007f7e0ff */
[----:B------:R-:W-:Y:S01]  /*2710*/  @P1 IMAD.MOV R10, RZ, RZ, -R10 ;  /* 0x000000ffff0a1224 */ /* 0x000fe200078e0a0a */
[----:B------:R-:W-:-:S04]  /*2720*/  LEA.HI.X R9, R9, RZ, RZ, 0x16, P3 ;  /* 0x000000ff09097211 */ /* 0x000fc800018fb4ff */
[--C-:B------:R-:W-:Y:S02]  /*2730*/  SHF.R.U64 R16, R16, 0x1, R9.reuse ;  /* 0x0000000110107819 */ /* 0x100fe40000001209 */
[----:B------:R-:W-:Y:S02]  /*2740*/  SHF.R.U32.HI R9, RZ, 0x1, R9 ;  /* 0x00000001ff097819 */ /* 0x000fe40000011609 */
[----:B------:R-:W-:-:S04]  /*2750*/  IADD3 R16, P3, P4, RZ, RZ, R16 ;  /* 0x000000ffff107210 */ /* 0x000fc80007c7e010 */
[----:B------:R-:W-:-:S04]  /*2760*/  IADD3.X R12, PT, PT, R12, 0x3fe00000, R9, P3, P4 ;  /* 0x3fe000000c0c7810 */ /* 0x000fc80001fe8409 */
[----:B------:R-:W-:-:S07]  /*2770*/  LOP3.LUT R17, R12, R5, RZ, 0xfc, !PT ;  /* 0x000000050c117212 */ /* 0x000fce00078efcff */
.L_x_20:
[----:B------:R-:W-:Y:S02]  /*2780*/  IMAD.MOV.U32 R9, RZ, RZ, 0x0 ;  /* 0x00000000ff097424 */ /* 0x000fe400078e00ff */
[----:B------:R-:W-:Y:S02]  /*2790*/  IMAD.MOV.U32 R5, RZ, RZ, R10 ;  /* 0x000000ffff057224 */ /* 0x000fe400078e000a */
[----:B------:R-:W-:Y:S05]  /*27a0*/  RET.REL.NODEC R8 `(_Z14ComputeTwiddleP6__halfi) ;  /* 0xffffffd808147950 */ /* 0x000fea0003c3ffff */
.L_x_27:
[----:B------:R-:W-:-:S00]  /*27b0*/  BRA `(.L_x_27) ;  /* 0xfffffffc00fc7947 */ /* 0x000fc0000383ffff */
[----:B------:R-:W-:-:S00]  /*27c0*/  NOP ;  /* 0x0000000000007918 */ /* 0x000fc00000000000 */
        /* <DEDUP_REMOVED lines=11> */
.L_x_29:


//--------------------- .nv.global.init           --------------------------
	.section	.nv.global.init,"aw",@progbits
	.align	16
.nv.global.init:
	.type		__cudart_sin_cos_coeffs,@object
	.size		__cudart_sin_cos_coeffs,(__cudart_i2opi_d - __cudart_sin_cos_coeffs)
__cudart_sin_cos_coeffs:
        /*0000*/ 	.byte	0x46, 0xd2, 0xb0, 0x2c, 0xf1, 0xe5, 0x5a, 0xbe, 0x92, 0xe3, 0xac, 0x69, 0xe3, 0x1d, 0xc7, 0x3e
        /*0010*/ 	.byte	0xa1, 0x62, 0xdb, 0x19, 0xa0, 0x01, 0x2a, 0xbf, 0x18, 0x08, 0x11, 0x11, 0x11, 0x11, 0x81, 0x3f
        /*0020*/ 	.byte	0x54, 0x55, 0x55, 0x55, 0x55, 0x55, 0xc5, 0xbf, 0x00, 0x00, 0x00, 0x00, 0x00, 0x00, 0x00, 0x00
        /*0030*/ 	.byte	0x00, 0x00, 0x00, 0x00, 0x00, 0x00, 0x00, 0x00, 0x64, 0x81, 0xfd, 0x20, 0x83, 0xff, 0xa8, 0xbd
        /*0040*/ 	.byte	0x28, 0x85, 0xef, 0xc1, 0xa7, 0xee, 0x21, 0x3e, 0xd9, 0xe6, 0x06, 0x8e, 0x4f, 0x7e, 0x92, 0xbe
        /*0050*/ 	.byte	0xe9, 0xbc, 0xdd, 0x19, 0xa0, 0x01, 0xfa, 0x3e, 0x47, 0x5d, 0xc1, 0x16, 0x6c, 0xc1, 0x56, 0xbf
        /*0060*/ 	.byte	0x51, 0x55, 0x55, 0x55, 0x55, 0x55, 0xa5, 0x3f, 0x00, 0x00, 0x00, 0x00, 0x00, 0x00, 0xe0, 0xbf
        /*0070*/ 	.byte	0x00, 0x00, 0x00, 0x00, 0x00, 0x00, 0xf0, 0x3f, 0x00, 0x00, 0x00, 0x00, 0x00, 0x00, 0x00, 0x00
	.type		__cudart_i2opi_d,@object
	.size		__cudart_i2opi_d,(__cudart_i2opi_f - __cudart_i2opi_d)
__cudart_i2opi_d:
        /* <DEDUP_REMOVED lines=9> */
	.type		__cudart_i2opi_f,@object
	.size		__cudart_i2opi_f,(.L_0 - __cudart_i2opi_f)
__cudart_i2opi_f:
        /*0110*/ 	.byte	0x41, 0x90, 0x43, 0x3c, 0x99, 0x95, 0x62, 0xdb, 0xc0, 0xdd, 0x34, 0xf5, 0xd1, 0x57, 0x27, 0xfc
        /*0120*/ 	.byte	0x29, 0x15, 0x44, 0x4e, 0x6e, 0x83, 0xf9, 0xa2
.L_0:


//--------------------- .nv.shared.reserved.0     --------------------------
	.section	.nv.shared.reserved.0,"aw",@nobits
	.weak		__nv_reservedSMEM_offset_0_alias
	.size		__nv_reservedSMEM_offset_0_alias, 0, 64
	.other		__nv_reservedSMEM_offset_0_alias,@"STO_CUDA_RESERVED_SHARED STV_DEFAULT"
__nv_reservedSMEM_offset_0_alias:
	.zero		0
	.zero		64


//--------------------- .nv.constant0._Z14ComputeTwiddleP6__halfi --------------------------
	.section	.nv.constant0._Z14ComputeTwiddleP6__halfi,"a",@progbits
	.sectionflags	@""
	.align	4
.nv.constant0._Z14ComputeTwiddleP6__halfi:
	.zero		908


//--------------------- SYMBOLS --------------------------

	.type		.nv.reservedSmem.offset0,@object
	.size		.nv.reservedSmem.offset0,0x4
